	.target	sm_90a

	.elftype	@"ET_EXEC"


//--------------------- .note.nv.tkinfo           --------------------------
	.section	.note.nv.tkinfo,"",@"SHT_NOTE"
	.sectionflags	@"SHF_NOTE_NV_TKINFO"
	.tkinfo
        /*0018*/ 	.word	0x00000002
        /*0030*/ 	.string	""
        /*0030*/ 	.string	"ptxas"
        /*0030*/ 	.string	"Cuda compilation tools, release 13.0, V13.0.88"
        /*0030*/ 	.string	"Build cuda_13.0.r13.0/compiler.36424714_0"
        /*0030*/ 	.string	"-arch sm_90a -m 64 "



//--------------------- .note.nv.cuinfo           --------------------------
	.section	.note.nv.cuinfo,"",@"SHT_NOTE"
	.sectionflags	@"SHF_NOTE_NV_CUINFO"
        /*0018*/ 	.short	0x0002
        /*001a*/ 	.short	0x005a
        /*001c*/ 	.short	0x0082
	.zero		2


//--------------------- .nv.info                  --------------------------
	.section	.nv.info,"",@"SHT_CUDA_INFO"
	.align	4


	//----- nvinfo : EIATTR_REGCOUNT
	.align		4
        /*0000*/ 	.byte	0x04, 0x2f
        /*0002*/ 	.short	(.L_12 - .L_11)
	.align		4
.L_11:
        /*0004*/ 	.word	index@(_ZN7cutlass13device_kernelIN5flash19enable_sm80_to_sm89INS1_16FlashAttnFwdSm80INS1_25CollectiveMainloopFwdSm80ILi4ELi1ELb0EN4cute5tupleIJNS5_1CILi128EEENS7_ILi48EEENS7_ILi96EEEEEELi96ENS_10bfloat16_tEfNS_4arch4Sm80ELb1ELb0ELb0ELb1ELb0ELb1ELb1ELb1EEENS1_21CollectiveEpilogueFwdINS6_IJS8_SA_S9_EEENS6_IJNS7_ILi1EEESI_SI_EEESC_SE_Li128ELb1ELb1ELb1ELb0EEENS1_36VarlenDynamicPersistentTileSchedulerILi128ELi48ELi128ELi128ELb1ELb1ELb0ELb1ELb1ELb1EEEEEEEEEvNT_6ParamsE)
        /*0008*/ 	.word	0x00000004


	//----- nvinfo : EIATTR_FRAME_SIZE
	.align		4
.L_12:
        /*000c*/ 	.byte	0x04, 0x11
        /*000e*/ 	.short	(.L_14 - .L_13)
	.align		4
.L_13:
        /*0010*/ 	.word	index@(_ZN7cutlass13device_kernelIN5flash19enable_sm80_to_sm89INS1_16FlashAttnFwdSm80INS1_25CollectiveMainloopFwdSm80ILi4ELi1ELb0EN4cute5tupleIJNS5_1CILi128EEENS7_ILi48EEENS7_ILi96EEEEEELi96ENS_10bfloat16_tEfNS_4arch4Sm80ELb1ELb0ELb0ELb1ELb0ELb1ELb1ELb1EEENS1_21CollectiveEpilogueFwdINS6_IJS8_SA_S9_EEENS6_IJNS7_ILi1EEESI_SI_EEESC_SE_Li128ELb1ELb1ELb1ELb0EEENS1_36VarlenDynamicPersistentTileSchedulerILi128ELi48ELi128ELi128ELb1ELb1ELb0ELb1ELb1ELb1EEEEEEEEEvNT_6ParamsE)
        /*0014*/ 	.word	0x00000000


	//----- nvinfo : EIATTR_REGCOUNT
	.align		4
.L_14:
        /*0018*/ 	.byte	0x04, 0x2f
        /*001a*/ 	.short	(.L_16 - .L_15)
	.align		4
.L_15:
        /*001c*/ 	.word	index@(_ZN7cutlass13device_kernelIN5flash19enable_sm80_to_sm89INS1_16FlashAttnFwdSm80INS1_25CollectiveMainloopFwdSm80ILi4ELi1ELb0EN4cute5tupleIJNS5_1CILi128EEENS7_ILi48EEENS7_ILi96EEEEEELi96ENS_10bfloat16_tEfNS_4arch4Sm80ELb1ELb0ELb0ELb1ELb0ELb0ELb1ELb1EEENS1_21CollectiveEpilogueFwdINS6_IJS8_SA_S9_EEENS6_IJNS7_ILi1EEESI_SI_EEESC_SE_Li128ELb1ELb1ELb1ELb0EEENS1_36VarlenDynamicPersistentTileSchedulerILi128ELi48ELi128ELi128ELb1ELb1ELb0ELb1ELb1ELb1EEEEEEEEEvNT_6ParamsE)
        /*0020*/ 	.word	0x00000004


	//----- nvinfo : EIATTR_FRAME_SIZE
	.align		4
.L_16:
        /*0024*/ 	.byte	0x04, 0x11
        /*0026*/ 	.short	(.L_18 - .L_17)
	.align		4
.L_17:
        /*0028*/ 	.word	index@(_ZN7cutlass13device_kernelIN5flash19enable_sm80_to_sm89INS1_16FlashAttnFwdSm80INS1_25CollectiveMainloopFwdSm80ILi4ELi1ELb0EN4cute5tupleIJNS5_1CILi128EEENS7_ILi48EEENS7_ILi96EEEEEELi96ENS_10bfloat16_tEfNS_4arch4Sm80ELb1ELb0ELb0ELb1ELb0ELb0ELb1ELb1EEENS1_21CollectiveEpilogueFwdINS6_IJS8_SA_S9_EEENS6_IJNS7_ILi1EEESI_SI_EEESC_SE_Li128ELb1ELb1ELb1ELb0EEENS1_36VarlenDynamicPersistentTileSchedulerILi128ELi48ELi128ELi128ELb1ELb1ELb0ELb1ELb1ELb1EEEEEEEEEvNT_6ParamsE)
        /*002c*/ 	.word	0x00000000


	//----- nvinfo : EIATTR_REGCOUNT
	.align		4
.L_18:
        /*0030*/ 	.byte	0x04, 0x2f
        /*0032*/ 	.short	(.L_20 - .L_19)
	.align		4
.L_19:
        /*0034*/ 	.word	index@(_ZN7cutlass13device_kernelIN5flash19enable_sm80_to_sm89INS1_16FlashAttnFwdSm80INS1_25CollectiveMainloopFwdSm80ILi4ELi1ELb0EN4cute5tupleIJNS5_1CILi128EEENS7_ILi64EEENS7_ILi96EEEEEELi96ENS_10bfloat16_tEfNS_4arch4Sm80ELb1ELb0ELb0ELb0ELb0ELb0ELb1ELb1EEENS1_21CollectiveEpilogueFwdINS6_IJS8_SA_S9_EEENS6_IJNS7_ILi1EEESI_SI_EEESC_SE_Li128ELb0ELb1ELb1ELb0EEENS1_30DynamicPersistentTileSchedulerILi128ELi128ELb1ELb1ELb0EEEEEEEEEvNT_6ParamsE)
        /*0038*/ 	.word	0x00000004


	//----- nvinfo : EIATTR_FRAME_SIZE
	.align		4
.L_20:
        /*003c*/ 	.byte	0x04, 0x11
        /*003e*/ 	.short	(.L_22 - .L_21)
	.align		4
.L_21:
        /*0040*/ 	.word	index@(_ZN7cutlass13device_kernelIN5flash19enable_sm80_to_sm89INS1_16FlashAttnFwdSm80INS1_25CollectiveMainloopFwdSm80ILi4ELi1ELb0EN4cute5tupleIJNS5_1CILi128EEENS7_ILi64EEENS7_ILi96EEEEEELi96ENS_10bfloat16_tEfNS_4arch4Sm80ELb1ELb0ELb0ELb0ELb0ELb0ELb1ELb1EEENS1_21CollectiveEpilogueFwdINS6_IJS8_SA_S9_EEENS6_IJNS7_ILi1EEESI_SI_EEESC_SE_Li128ELb0ELb1ELb1ELb0EEENS1_30DynamicPersistentTileSchedulerILi128ELi128ELb1ELb1ELb0EEEEEEEEEvNT_6ParamsE)
        /*0044*/ 	.word	0x00000000


	//----- nvinfo : EIATTR_REGCOUNT
	.align		4
.L_22:
        /*0048*/ 	.byte	0x04, 0x2f
        /*004a*/ 	.short	(.L_24 - .L_23)
	.align		4
.L_23:
        /*004c*/ 	.word	index@(_ZN7cutlass13device_kernelIN5flash19enable_sm80_to_sm89INS1_16FlashAttnFwdSm80INS1_25CollectiveMainloopFwdSm80ILi4ELi1ELb0EN4cute5tupleIJNS5_1CILi128EEENS7_ILi48EEENS7_ILi96EEEEEELi96ENS_10bfloat16_tEfNS_4arch4Sm80ELb0ELb1ELb0ELb1ELb0ELb1ELb1ELb1EEENS1_21CollectiveEpilogueFwdINS6_IJS8_SA_S9_EEENS6_IJNS7_ILi1EEESI_SI_EEESC_SE_Li128ELb1ELb1ELb1ELb0EEENS1_36VarlenDynamicPersistentTileSchedulerILi128ELi48ELi128ELi128ELb1ELb1ELb0ELb1ELb0ELb1EEEEEEEEEvNT_6ParamsE)
        /*0050*/ 	.word	0x00000004


	//----- nvinfo : EIATTR_FRAME_SIZE
	.align		4
.L_24:
        /*0054*/ 	.byte	0x04, 0x11
        /*0056*/ 	.short	(.L_26 - .L_25)
	.align		4
.L_25:
        /*0058*/ 	.word	index@(_ZN7cutlass13device_kernelIN5flash19enable_sm80_to_sm89INS1_16FlashAttnFwdSm80INS1_25CollectiveMainloopFwdSm80ILi4ELi1ELb0EN4cute5tupleIJNS5_1CILi128EEENS7_ILi48EEENS7_ILi96EEEEEELi96ENS_10bfloat16_tEfNS_4arch4Sm80ELb0ELb1ELb0ELb1ELb0ELb1ELb1ELb1EEENS1_21CollectiveEpilogueFwdINS6_IJS8_SA_S9_EEENS6_IJNS7_ILi1EEESI_SI_EEESC_SE_Li128ELb1ELb1ELb1ELb0EEENS1_36VarlenDynamicPersistentTileSchedulerILi128ELi48ELi128ELi128ELb1ELb1ELb0ELb1ELb0ELb1EEEEEEEEEvNT_6ParamsE)
        /*005c*/ 	.word	0x00000000


	//----- nvinfo : EIATTR_REGCOUNT
	.align		4
.L_26:
        /*0060*/ 	.byte	0x04, 0x2f
        /*0062*/ 	.short	(.L_28 - .L_27)
	.align		4
.L_27:
        /*0064*/ 	.word	index@(_ZN7cutlass13device_kernelIN5flash19enable_sm80_to_sm89INS1_16FlashAttnFwdSm80INS1_25CollectiveMainloopFwdSm80ILi4ELi1ELb0EN4cute5tupleIJNS5_1CILi128EEENS7_ILi48EEENS7_ILi96EEEEEELi96ENS_10bfloat16_tEfNS_4arch4Sm80ELb0ELb1ELb0ELb1ELb0ELb0ELb1ELb1EEENS1_21CollectiveEpilogueFwdINS6_IJS8_SA_S9_EEENS6_IJNS7_ILi1EEESI_SI_EEESC_SE_Li128ELb1ELb1ELb1ELb0EEENS1_36VarlenDynamicPersistentTileSchedulerILi128ELi48ELi128ELi128ELb1ELb1ELb0ELb1ELb0ELb1EEEEEEEEEvNT_6ParamsE)
        /*0068*/ 	.word	0x00000004


	//----- nvinfo : EIATTR_FRAME_SIZE
	.align		4
.L_28:
        /*006c*/ 	.byte	0x04, 0x11
        /*006e*/ 	.short	(.L_30 - .L_29)
	.align		4
.L_29:
        /*0070*/ 	.word	index@(_ZN7cutlass13device_kernelIN5flash19enable_sm80_to_sm89INS1_16FlashAttnFwdSm80INS1_25CollectiveMainloopFwdSm80ILi4ELi1ELb0EN4cute5tupleIJNS5_1CILi128EEENS7_ILi48EEENS7_ILi96EEEEEELi96ENS_10bfloat16_tEfNS_4arch4Sm80ELb0ELb1ELb0ELb1ELb0ELb0ELb1ELb1EEENS1_21CollectiveEpilogueFwdINS6_IJS8_SA_S9_EEENS6_IJNS7_ILi1EEESI_SI_EEESC_SE_Li128ELb1ELb1ELb1ELb0EEENS1_36VarlenDynamicPersistentTileSchedulerILi128ELi48ELi128ELi128ELb1ELb1ELb0ELb1ELb0ELb1EEEEEEEEEvNT_6ParamsE)
        /*0074*/ 	.word	0x00000000


	//----- nvinfo : EIATTR_REGCOUNT
	.align		4
.L_30:
        /*0078*/ 	.byte	0x04, 0x2f
        /*007a*/ 	.short	(.L_32 - .L_31)
	.align		4
.L_31:
        /*007c*/ 	.word	index@(_ZN7cutlass13device_kernelIN5flash19enable_sm80_to_sm89INS1_16FlashAttnFwdSm80INS1_25CollectiveMainloopFwdSm80ILi4ELi1ELb0EN4cute5tupleIJNS5_1CILi128EEENS7_ILi48EEENS7_ILi96EEEEEELi96ENS_10bfloat16_tEfNS_4arch4Sm80ELb0ELb1ELb0ELb0ELb0ELb0ELb1ELb1EEENS1_21CollectiveEpilogueFwdINS6_IJS8_SA_S9_EEENS6_IJNS7_ILi1EEESI_SI_EEESC_SE_Li128ELb0ELb1ELb1ELb0EEENS1_19SingleTileSchedulerILb0ELb1ELb1ELi128EEEEEEEEEvNT_6ParamsE)
        /*0080*/ 	.word	0x00000004


	//----- nvinfo : EIATTR_FRAME_SIZE
	.align		4
.L_32:
        /*0084*/ 	.byte	0x04, 0x11
        /*0086*/ 	.short	(.L_34 - .L_33)
	.align		4
.L_33:
        /*0088*/ 	.word	index@(_ZN7cutlass13device_kernelIN5flash19enable_sm80_to_sm89INS1_16FlashAttnFwdSm80INS1_25CollectiveMainloopFwdSm80ILi4ELi1ELb0EN4cute5tupleIJNS5_1CILi128EEENS7_ILi48EEENS7_ILi96EEEEEELi96ENS_10bfloat16_tEfNS_4arch4Sm80ELb0ELb1ELb0ELb0ELb0ELb0ELb1ELb1EEENS1_21CollectiveEpilogueFwdINS6_IJS8_SA_S9_EEENS6_IJNS7_ILi1EEESI_SI_EEESC_SE_Li128ELb0ELb1ELb1ELb0EEENS1_19SingleTileSchedulerILb0ELb1ELb1ELi128EEEEEEEEEvNT_6ParamsE)
        /*008c*/ 	.word	0x00000000


	//----- nvinfo : EIATTR_REGCOUNT
	.align		4
.L_34:
        /*0090*/ 	.byte	0x04, 0x2f
        /*0092*/ 	.short	(.L_36 - .L_35)
	.align		4
.L_35:
        /*0094*/ 	.word	index@(_ZN7cutlass13device_kernelIN5flash19enable_sm80_to_sm89INS1_16FlashAttnFwdSm80INS1_25CollectiveMainloopFwdSm80ILi4ELi1ELb0EN4cute5tupleIJNS5_1CILi128EEENS7_ILi48EEENS7_ILi96EEEEEELi96ENS_10bfloat16_tEfNS_4arch4Sm80ELb0ELb0ELb0ELb1ELb0ELb1ELb1ELb1EEENS1_21CollectiveEpilogueFwdINS6_IJS8_SA_S9_EEENS6_IJNS7_ILi1EEESI_SI_EEESC_SE_Li128ELb1ELb1ELb1ELb0EEENS1_36VarlenDynamicPersistentTileSchedulerILi128ELi48ELi128ELi128ELb1ELb1ELb0ELb0ELb1ELb1EEEEEEEEEvNT_6ParamsE)
        /*0098*/ 	.word	0x00000004


	//----- nvinfo : EIATTR_FRAME_SIZE
	.align		4
.L_36:
        /*009c*/ 	.byte	0x04, 0x11
        /*009e*/ 	.short	(.L_38 - .L_37)
	.align		4
.L_37:
        /*00a0*/ 	.word	index@(_ZN7cutlass13device_kernelIN5flash19enable_sm80_to_sm89INS1_16FlashAttnFwdSm80INS1_25CollectiveMainloopFwdSm80ILi4ELi1ELb0EN4cute5tupleIJNS5_1CILi128EEENS7_ILi48EEENS7_ILi96EEEEEELi96ENS_10bfloat16_tEfNS_4arch4Sm80ELb0ELb0ELb0ELb1ELb0ELb1ELb1ELb1EEENS1_21CollectiveEpilogueFwdINS6_IJS8_SA_S9_EEENS6_IJNS7_ILi1EEESI_SI_EEESC_SE_Li128ELb1ELb1ELb1ELb0EEENS1_36VarlenDynamicPersistentTileSchedulerILi128ELi48ELi128ELi128ELb1ELb1ELb0ELb0ELb1ELb1EEEEEEEEEvNT_6ParamsE)
        /*00a4*/ 	.word	0x00000000


	//----- nvinfo : EIATTR_REGCOUNT
	.align		4
.L_38:
        /*00a8*/ 	.byte	0x04, 0x2f
        /*00aa*/ 	.short	(.L_40 - .L_39)
	.align		4
.L_39:
        /*00ac*/ 	.word	index@(_ZN7cutlass13device_kernelIN5flash19enable_sm80_to_sm89INS1_16FlashAttnFwdSm80INS1_25CollectiveMainloopFwdSm80ILi4ELi1ELb0EN4cute5tupleIJNS5_1CILi128EEENS7_ILi48EEENS7_ILi96EEEEEELi96ENS_10bfloat16_tEfNS_4arch4Sm80ELb0ELb0ELb0ELb1ELb0ELb0ELb1ELb1EEENS1_21CollectiveEpilogueFwdINS6_IJS8_SA_S9_EEENS6_IJNS7_ILi1EEESI_SI_EEESC_SE_Li128ELb1ELb1ELb1ELb0EEENS1_36VarlenDynamicPersistentTileSchedulerILi128ELi48ELi128ELi128ELb1ELb1ELb0ELb0ELb1ELb1EEEEEEEEEvNT_6ParamsE)
        /*00b0*/ 	.word	0x00000004


	//----- nvinfo : EIATTR_FRAME_SIZE
	.align		4
.L_40:
        /*00b4*/ 	.byte	0x04, 0x11
        /*00b6*/ 	.short	(.L_42 - .L_41)
	.align		4
.L_41:
        /*00b8*/ 	.word	index@(_ZN7cutlass13device_kernelIN5flash19enable_sm80_to_sm89INS1_16FlashAttnFwdSm80INS1_25CollectiveMainloopFwdSm80ILi4ELi1ELb0EN4cute5tupleIJNS5_1CILi128EEENS7_ILi48EEENS7_ILi96EEEEEELi96ENS_10bfloat16_tEfNS_4arch4Sm80ELb0ELb0ELb0ELb1ELb0ELb0ELb1ELb1EEENS1_21CollectiveEpilogueFwdINS6_IJS8_SA_S9_EEENS6_IJNS7_ILi1EEESI_SI_EEESC_SE_Li128ELb1ELb1ELb1ELb0EEENS1_36VarlenDynamicPersistentTileSchedulerILi128ELi48ELi128ELi128ELb1ELb1ELb0ELb0ELb1ELb1EEEEEEEEEvNT_6ParamsE)
        /*00bc*/ 	.word	0x00000000


	//----- nvinfo : EIATTR_REGCOUNT
	.align		4
.L_42:
        /*00c0*/ 	.byte	0x04, 0x2f
        /*00c2*/ 	.short	(.L_44 - .L_43)
	.align		4
.L_43:
        /*00c4*/ 	.word	index@(_ZN7cutlass13device_kernelIN5flash19enable_sm80_to_sm89INS1_16FlashAttnFwdSm80INS1_25CollectiveMainloopFwdSm80ILi4ELi1ELb0EN4cute5tupleIJNS5_1CILi128EEENS7_ILi64EEENS7_ILi96EEEEEELi96ENS_10bfloat16_tEfNS_4arch4Sm80ELb0ELb0ELb0ELb0ELb0ELb0ELb1ELb1EEENS1_21CollectiveEpilogueFwdINS6_IJS8_SA_S9_EEENS6_IJNS7_ILi1EEESI_SI_EEESC_SE_Li128ELb0ELb1ELb1ELb0EEENS1_19SingleTileSchedulerILb0ELb1ELb1ELi128EEEEEEEEEvNT_6ParamsE)
        /*00c8*/ 	.word	0x00000004


	//----- nvinfo : EIATTR_FRAME_SIZE
	.align		4
.L_44:
        /*00cc*/ 	.byte	0x04, 0x11
        /*00ce*/ 	.short	(.L_46 - .L_45)
	.align		4
.L_45:
        /*00d0*/ 	.word	index@(_ZN7cutlass13device_kernelIN5flash19enable_sm80_to_sm89INS1_16FlashAttnFwdSm80INS1_25CollectiveMainloopFwdSm80ILi4ELi1ELb0EN4cute5tupleIJNS5_1CILi128EEENS7_ILi64EEENS7_ILi96EEEEEELi96ENS_10bfloat16_tEfNS_4arch4Sm80ELb0ELb0ELb0ELb0ELb0ELb0ELb1ELb1EEENS1_21CollectiveEpilogueFwdINS6_IJS8_SA_S9_EEENS6_IJNS7_ILi1EEESI_SI_EEESC_SE_Li128ELb0ELb1ELb1ELb0EEENS1_19SingleTileSchedulerILb0ELb1ELb1ELi128EEEEEEEEEvNT_6ParamsE)
        /*00d4*/ 	.word	0x00000000


	//----- nvinfo : EIATTR_MIN_STACK_SIZE
	.align		4
.L_46:
        /*00d8*/ 	.byte	0x04, 0x12
        /*00da*/ 	.short	(.L_48 - .L_47)
	.align		4
.L_47:
        /*00dc*/ 	.word	index@(_ZN7cutlass13device_kernelIN5flash19enable_sm80_to_sm89INS1_16FlashAttnFwdSm80INS1_25CollectiveMainloopFwdSm80ILi4ELi1ELb0EN4cute5tupleIJNS5_1CILi128EEENS7_ILi64EEENS7_ILi96EEEEEELi96ENS_10bfloat16_tEfNS_4arch4Sm80ELb0ELb0ELb0ELb0ELb0ELb0ELb1ELb1EEENS1_21CollectiveEpilogueFwdINS6_IJS8_SA_S9_EEENS6_IJNS7_ILi1EEESI_SI_EEESC_SE_Li128ELb0ELb1ELb1ELb0EEENS1_19SingleTileSchedulerILb0ELb1ELb1ELi128EEEEEEEEEvNT_6ParamsE)
        /*00e0*/ 	.word	0x00000000


	//----- nvinfo : EIATTR_MIN_STACK_SIZE
	.align		4
.L_48:
        /*00e4*/ 	.byte	0x04, 0x12
        /*00e6*/ 	.short	(.L_50 - .L_49)
	.align		4
.L_49:
        /*00e8*/ 	.word	index@(_ZN7cutlass13device_kernelIN5flash19enable_sm80_to_sm89INS1_16FlashAttnFwdSm80INS1_25CollectiveMainloopFwdSm80ILi4ELi1ELb0EN4cute5tupleIJNS5_1CILi128EEENS7_ILi48EEENS7_ILi96EEEEEELi96ENS_10bfloat16_tEfNS_4arch4Sm80ELb0ELb0ELb0ELb1ELb0ELb0ELb1ELb1EEENS1_21CollectiveEpilogueFwdINS6_IJS8_SA_S9_EEENS6_IJNS7_ILi1EEESI_SI_EEESC_SE_Li128ELb1ELb1ELb1ELb0EEENS1_36VarlenDynamicPersistentTileSchedulerILi128ELi48ELi128ELi128ELb1ELb1ELb0ELb0ELb1ELb1EEEEEEEEEvNT_6ParamsE)
        /*00ec*/ 	.word	0x00000000


	//----- nvinfo : EIATTR_MIN_STACK_SIZE
	.align		4
.L_50:
        /*00f0*/ 	.byte	0x04, 0x12
        /*00f2*/ 	.short	(.L_52 - .L_51)
	.align		4
.L_51:
        /*00f4*/ 	.word	index@(_ZN7cutlass13device_kernelIN5flash19enable_sm80_to_sm89INS1_16FlashAttnFwdSm80INS1_25CollectiveMainloopFwdSm80ILi4ELi1ELb0EN4cute5tupleIJNS5_1CILi128EEENS7_ILi48EEENS7_ILi96EEEEEELi96ENS_10bfloat16_tEfNS_4arch4Sm80ELb0ELb0ELb0ELb1ELb0ELb1ELb1ELb1EEENS1_21CollectiveEpilogueFwdINS6_IJS8_SA_S9_EEENS6_IJNS7_ILi1EEESI_SI_EEESC_SE_Li128ELb1ELb1ELb1ELb0EEENS1_36VarlenDynamicPersistentTileSchedulerILi128ELi48ELi128ELi128ELb1ELb1ELb0ELb0ELb1ELb1EEEEEEEEEvNT_6ParamsE)
        /*00f8*/ 	.word	0x00000000


	//----- nvinfo : EIATTR_MIN_STACK_SIZE
	.align		4
.L_52:
        /*00fc*/ 	.byte	0x04, 0x12
        /*00fe*/ 	.short	(.L_54 - .L_53)
	.align		4
.L_53:
        /*0100*/ 	.word	index@(_ZN7cutlass13device_kernelIN5flash19enable_sm80_to_sm89INS1_16FlashAttnFwdSm80INS1_25CollectiveMainloopFwdSm80ILi4ELi1ELb0EN4cute5tupleIJNS5_1CILi128EEENS7_ILi48EEENS7_ILi96EEEEEELi96ENS_10bfloat16_tEfNS_4arch4Sm80ELb0ELb1ELb0ELb0ELb0ELb0ELb1ELb1EEENS1_21CollectiveEpilogueFwdINS6_IJS8_SA_S9_EEENS6_IJNS7_ILi1EEESI_SI_EEESC_SE_Li128ELb0ELb1ELb1ELb0EEENS1_19SingleTileSchedulerILb0ELb1ELb1ELi128EEEEEEEEEvNT_6ParamsE)
        /*0104*/ 	.word	0x00000000


	//----- nvinfo : EIATTR_MIN_STACK_SIZE
	.align		4
.L_54:
        /*0108*/ 	.byte	0x04, 0x12
        /*010a*/ 	.short	(.L_56 - .L_55)
	.align		4
.L_55:
        /*010c*/ 	.word	index@(_ZN7cutlass13device_kernelIN5flash19enable_sm80_to_sm89INS1_16FlashAttnFwdSm80INS1_25CollectiveMainloopFwdSm80ILi4ELi1ELb0EN4cute5tupleIJNS5_1CILi128EEENS7_ILi48EEENS7_ILi96EEEEEELi96ENS_10bfloat16_tEfNS_4arch4Sm80ELb0ELb1ELb0ELb1ELb0ELb0ELb1ELb1EEENS1_21CollectiveEpilogueFwdINS6_IJS8_SA_S9_EEENS6_IJNS7_ILi1EEESI_SI_EEESC_SE_Li128ELb1ELb1ELb1ELb0EEENS1_36VarlenDynamicPersistentTileSchedulerILi128ELi48ELi128ELi128ELb1ELb1ELb0ELb1ELb0ELb1EEEEEEEEEvNT_6ParamsE)
        /*0110*/ 	.word	0x00000000


	//----- nvinfo : EIATTR_MIN_STACK_SIZE
	.align		4
.L_56:
        /*0114*/ 	.byte	0x04, 0x12
        /*0116*/ 	.short	(.L_58 - .L_57)
	.align		4
.L_57:
        /*0118*/ 	.word	index@(_ZN7cutlass13device_kernelIN5flash19enable_sm80_to_sm89INS1_16FlashAttnFwdSm80INS1_25CollectiveMainloopFwdSm80ILi4ELi1ELb0EN4cute5tupleIJNS5_1CILi128EEENS7_ILi48EEENS7_ILi96EEEEEELi96ENS_10bfloat16_tEfNS_4arch4Sm80ELb0ELb1ELb0ELb1ELb0ELb1ELb1ELb1EEENS1_21CollectiveEpilogueFwdINS6_IJS8_SA_S9_EEENS6_IJNS7_ILi1EEESI_SI_EEESC_SE_Li128ELb1ELb1ELb1ELb0EEENS1_36VarlenDynamicPersistentTileSchedulerILi128ELi48ELi128ELi128ELb1ELb1ELb0ELb1ELb0ELb1EEEEEEEEEvNT_6ParamsE)
        /*011c*/ 	.word	0x00000000


	//----- nvinfo : EIATTR_MIN_STACK_SIZE
	.align		4
.L_58:
        /*0120*/ 	.byte	0x04, 0x12
        /*0122*/ 	.short	(.L_60 - .L_59)
	.align		4
.L_59:
        /*0124*/ 	.word	index@(_ZN7cutlass13device_kernelIN5flash19enable_sm80_to_sm89INS1_16FlashAttnFwdSm80INS1_25CollectiveMainloopFwdSm80ILi4ELi1ELb0EN4cute5tupleIJNS5_1CILi128EEENS7_ILi64EEENS7_ILi96EEEEEELi96ENS_10bfloat16_tEfNS_4arch4Sm80ELb1ELb0ELb0ELb0ELb0ELb0ELb1ELb1EEENS1_21CollectiveEpilogueFwdINS6_IJS8_SA_S9_EEENS6_IJNS7_ILi1EEESI_SI_EEESC_SE_Li128ELb0ELb1ELb1ELb0EEENS1_30DynamicPersistentTileSchedulerILi128ELi128ELb1ELb1ELb0EEEEEEEEEvNT_6ParamsE)
        /*0128*/ 	.word	0x00000000


	//----- nvinfo : EIATTR_MIN_STACK_SIZE
	.align		4
.L_60:
        /*012c*/ 	.byte	0x04, 0x12
        /*012e*/ 	.short	(.L_62 - .L_61)
	.align		4
.L_61:
        /*0130*/ 	.word	index@(_ZN7cutlass13device_kernelIN5flash19enable_sm80_to_sm89INS1_16FlashAttnFwdSm80INS1_25CollectiveMainloopFwdSm80ILi4ELi1ELb0EN4cute5tupleIJNS5_1CILi128EEENS7_ILi48EEENS7_ILi96EEEEEELi96ENS_10bfloat16_tEfNS_4arch4Sm80ELb1ELb0ELb0ELb1ELb0ELb0ELb1ELb1EEENS1_21CollectiveEpilogueFwdINS6_IJS8_SA_S9_EEENS6_IJNS7_ILi1EEESI_SI_EEESC_SE_Li128ELb1ELb1ELb1ELb0EEENS1_36VarlenDynamicPersistentTileSchedulerILi128ELi48ELi128ELi128ELb1ELb1ELb0ELb1ELb1ELb1EEEEEEEEEvNT_6ParamsE)
        /*0134*/ 	.word	0x00000000


	//----- nvinfo : EIATTR_MIN_STACK_SIZE
	.align		4
.L_62:
        /*0138*/ 	.byte	0x04, 0x12
        /*013a*/ 	.short	(.L_64 - .L_63)
	.align		4
.L_63:
        /*013c*/ 	.word	index@(_ZN7cutlass13device_kernelIN5flash19enable_sm80_to_sm89INS1_16FlashAttnFwdSm80INS1_25CollectiveMainloopFwdSm80ILi4ELi1ELb0EN4cute5tupleIJNS5_1CILi128EEENS7_ILi48EEENS7_ILi96EEEEEELi96ENS_10bfloat16_tEfNS_4arch4Sm80ELb1ELb0ELb0ELb1ELb0ELb1ELb1ELb1EEENS1_21CollectiveEpilogueFwdINS6_IJS8_SA_S9_EEENS6_IJNS7_ILi1EEESI_SI_EEESC_SE_Li128ELb1ELb1ELb1ELb0EEENS1_36VarlenDynamicPersistentTileSchedulerILi128ELi48ELi128ELi128ELb1ELb1ELb0ELb1ELb1ELb1EEEEEEEEEvNT_6ParamsE)
        /*0140*/ 	.word	0x00000000
.L_64:


//--------------------- .nv.compat                --------------------------
	.section	.nv.compat,"",@"SHT_CUDA_COMPAT_INFO"
	.align	4
        /*0000*/ 	.byte	0x02, 0x09, 0x01, 0x00, 0x02, 0x02, 0x01, 0x00, 0x02, 0x05, 0x05, 0x00, 0x03, 0x07, 0x01, 0x01
        /*0010*/ 	.byte	0x02, 0x03, 0x00, 0x00, 0x02, 0x06, 0x01, 0x00, 0x04, 0x0b, 0x08, 0x00, 0x00, 0x00, 0x00, 0x00
        /*0020*/ 	.byte	0x00, 0x00, 0x00, 0x00


//--------------------- .nv.info._ZN7cutlass13device_kernelIN5flash19enable_sm80_to_sm89INS1_16FlashAttnFwdSm80INS1_25CollectiveMainloopFwdSm80ILi4ELi1ELb0EN4cute5tupleIJNS5_1CILi128EEENS7_ILi64EEENS7_ILi96EEEEEELi96ENS_10bfloat16_tEfNS_4arch4Sm80ELb0ELb0ELb0ELb0ELb0ELb0ELb1ELb1EEENS1_21CollectiveEpilogueFwdINS6_IJS8_SA_S9_EEENS6_IJNS7_ILi1EEESI_SI_EEESC_SE_Li128ELb0ELb1ELb1ELb0EEENS1_19SingleTileSchedulerILb0ELb1ELb1ELi128EEEEEEEEEvNT_6ParamsE --------------------------
	.section	.nv.info._ZN7cutlass13device_kernelIN5flash19enable_sm80_to_sm89INS1_16FlashAttnFwdSm80INS1_25CollectiveMainloopFwdSm80ILi4ELi1ELb0EN4cute5tupleIJNS5_1CILi128EEENS7_ILi64EEENS7_ILi96EEEEEELi96ENS_10bfloat16_tEfNS_4arch4Sm80ELb0ELb0ELb0ELb0ELb0ELb0ELb1ELb1EEENS1_21CollectiveEpilogueFwdINS6_IJS8_SA_S9_EEENS6_IJNS7_ILi1EEESI_SI_EEESC_SE_Li128ELb0ELb1ELb1ELb0EEENS1_19SingleTileSchedulerILb0ELb1ELb1ELi128EEEEEEEEEvNT_6ParamsE,"",@"SHT_CUDA_INFO"
	.sectionflags	@""
	.align	4


	//----- nvinfo : EIATTR_CUDA_API_VERSION
	.align		4
        /*0000*/ 	.byte	0x04, 0x37
        /*0002*/ 	.short	(.L_66 - .L_65)
.L_65:
        /*0004*/ 	.word	0x00000082


	//----- nvinfo : EIATTR_KPARAM_INFO
	.align		4
.L_66:
        /*0008*/ 	.byte	0x04, 0x17
        /*000a*/ 	.short	(.L_68 - .L_67)
.L_67:
        /*000c*/ 	.word	0x00000000
        /*0010*/ 	.short	0x0000
        /*0012*/ 	.short	0x0000
        /*0014*/ 	.byte	0x00, 0xf0, 0x61, 0x10


	//----- nvinfo : EIATTR_SPARSE_MMA_MASK
	.align		4
.L_68:
        /*0018*/ 	.byte	0x03, 0x50
        /*001a*/ 	.short	0x0000


	//----- nvinfo : EIATTR_MAXREG_COUNT
	.align		4
        /*001c*/ 	.byte	0x03, 0x1b
        /*001e*/ 	.short	0x00ff


	//----- nvinfo : EIATTR_MERCURY_ISA_VERSION
	.align		4
        /*0020*/ 	.byte	0x03, 0x5f
        /*0022*/ 	.short	0x0101


	//----- nvinfo : EIATTR_EXIT_INSTR_OFFSETS
	.align		4
        /*0024*/ 	.byte	0x04, 0x1c
        /*0026*/ 	.short	(.L_70 - .L_69)


	//   ....[0]....
.L_69:
        /*0028*/ 	.word	0x00000010


	//----- nvinfo : EIATTR_MAX_THREADS
	.align		4
.L_70:
        /*002c*/ 	.byte	0x04, 0x05
        /*002e*/ 	.short	(.L_72 - .L_71)
.L_71:
        /*0030*/ 	.word	0x00000080
        /*0034*/ 	.word	0x00000001
        /*0038*/ 	.word	0x00000001


	//----- nvinfo : EIATTR_CBANK_PARAM_SIZE
	.align		4
.L_72:
        /*003c*/ 	.byte	0x03, 0x19
        /*003e*/ 	.short	0x0418


	//----- nvinfo : EIATTR_PARAM_CBANK
	.align		4
        /*0040*/ 	.byte	0x04, 0x0a
        /*0042*/ 	.short	(.L_74 - .L_73)
	.align		4
.L_73:
        /*0044*/ 	.word	index@(.nv.constant0._ZN7cutlass13device_kernelIN5flash19enable_sm80_to_sm89INS1_16FlashAttnFwdSm80INS1_25CollectiveMainloopFwdSm80ILi4ELi1ELb0EN4cute5tupleIJNS5_1CILi128EEENS7_ILi64EEENS7_ILi96EEEEEELi96ENS_10bfloat16_tEfNS_4arch4Sm80ELb0ELb0ELb0ELb0ELb0ELb0ELb1ELb1EEENS1_21CollectiveEpilogueFwdINS6_IJS8_SA_S9_EEENS6_IJNS7_ILi1EEESI_SI_EEESC_SE_Li128ELb0ELb1ELb1ELb0EEENS1_19SingleTileSchedulerILb0ELb1ELb1ELi128EEEEEEEEEvNT_6ParamsE)
        /*0048*/ 	.short	0x0210
        /*004a*/ 	.short	0x0418


	//----- nvinfo : EIATTR_SW_WAR
	.align		4
.L_74:
        /*004c*/ 	.byte	0x04, 0x36
        /*004e*/ 	.short	(.L_76 - .L_75)
.L_75:
        /*0050*/ 	.word	0x00000008
.L_76:


//--------------------- .nv.info._ZN7cutlass13device_kernelIN5flash19enable_sm80_to_sm89INS1_16FlashAttnFwdSm80INS1_25CollectiveMainloopFwdSm80ILi4ELi1ELb0EN4cute5tupleIJNS5_1CILi128EEENS7_ILi48EEENS7_ILi96EEEEEELi96ENS_10bfloat16_tEfNS_4arch4Sm80ELb0ELb0ELb0ELb1ELb0ELb0ELb1ELb1EEENS1_21CollectiveEpilogueFwdINS6_IJS8_SA_S9_EEENS6_IJNS7_ILi1EEESI_SI_EEESC_SE_Li128ELb1ELb1ELb1ELb0EEENS1_36VarlenDynamicPersistentTileSchedulerILi128ELi48ELi128ELi128ELb1ELb1ELb0ELb0ELb1ELb1EEEEEEEEEvNT_6ParamsE --------------------------
	.section	.nv.info._ZN7cutlass13device_kernelIN5flash19enable_sm80_to_sm89INS1_16FlashAttnFwdSm80INS1_25CollectiveMainloopFwdSm80ILi4ELi1ELb0EN4cute5tupleIJNS5_1CILi128EEENS7_ILi48EEENS7_ILi96EEEEEELi96ENS_10bfloat16_tEfNS_4arch4Sm80ELb0ELb0ELb0ELb1ELb0ELb0ELb1ELb1EEENS1_21CollectiveEpilogueFwdINS6_IJS8_SA_S9_EEENS6_IJNS7_ILi1EEESI_SI_EEESC_SE_Li128ELb1ELb1ELb1ELb0EEENS1_36VarlenDynamicPersistentTileSchedulerILi128ELi48ELi128ELi128ELb1ELb1ELb0ELb0ELb1ELb1EEEEEEEEEvNT_6ParamsE,"",@"SHT_CUDA_INFO"
	.sectionflags	@""
	.align	4


	//----- nvinfo : EIATTR_CUDA_API_VERSION
	.align		4
        /*0000*/ 	.byte	0x04, 0x37
        /*0002*/ 	.short	(.L_78 - .L_77)
.L_77:
        /*0004*/ 	.word	0x00000082


	//----- nvinfo : EIATTR_KPARAM_INFO
	.align		4
.L_78:
        /*0008*/ 	.byte	0x04, 0x17
        /*000a*/ 	.short	(.L_80 - .L_79)
.L_79:
        /*000c*/ 	.word	0x00000000
        /*0010*/ 	.short	0x0000
        /*0012*/ 	.short	0x0000
        /*0014*/ 	.byte	0x00, 0xf0, 0xe1, 0x10


	//----- nvinfo : EIATTR_SPARSE_MMA_MASK
	.align		4
.L_80:
        /*0018*/ 	.byte	0x03, 0x50
        /*001a*/ 	.short	0x0000


	//----- nvinfo : EIATTR_MAXREG_COUNT
	.align		4
        /*001c*/ 	.byte	0x03, 0x1b
        /*001e*/ 	.short	0x00ff


	//----- nvinfo : EIATTR_MERCURY_ISA_VERSION
	.align		4
        /*0020*/ 	.byte	0x03, 0x5f
        /*0022*/ 	.short	0x0101


	//----- nvinfo : EIATTR_EXIT_INSTR_OFFSETS
	.align		4
        /*0024*/ 	.byte	0x04, 0x1c
        /*0026*/ 	.short	(.L_82 - .L_81)


	//   ....[0]....
.L_81:
        /*0028*/ 	.word	0x00000010


	//----- nvinfo : EIATTR_MAX_THREADS
	.align		4
.L_82:
        /*002c*/ 	.byte	0x04, 0x05
        /*002e*/ 	.short	(.L_84 - .L_83)
.L_83:
        /*0030*/ 	.word	0x00000080
        /*0034*/ 	.word	0x00000001
        /*0038*/ 	.word	0x00000001


	//----- nvinfo : EIATTR_CBANK_PARAM_SIZE
	.align		4
.L_84:
        /*003c*/ 	.byte	0x03, 0x19
        /*003e*/ 	.short	0x0438


	//----- nvinfo : EIATTR_PARAM_CBANK
	.align		4
        /*0040*/ 	.byte	0x04, 0x0a
        /*0042*/ 	.short	(.L_86 - .L_85)
	.align		4
.L_85:
        /*0044*/ 	.word	index@(.nv.constant0._ZN7cutlass13device_kernelIN5flash19enable_sm80_to_sm89INS1_16FlashAttnFwdSm80INS1_25CollectiveMainloopFwdSm80ILi4ELi1ELb0EN4cute5tupleIJNS5_1CILi128EEENS7_ILi48EEENS7_ILi96EEEEEELi96ENS_10bfloat16_tEfNS_4arch4Sm80ELb0ELb0ELb0ELb1ELb0ELb0ELb1ELb1EEENS1_21CollectiveEpilogueFwdINS6_IJS8_SA_S9_EEENS6_IJNS7_ILi1EEESI_SI_EEESC_SE_Li128ELb1ELb1ELb1ELb0EEENS1_36VarlenDynamicPersistentTileSchedulerILi128ELi48ELi128ELi128ELb1ELb1ELb0ELb0ELb1ELb1EEEEEEEEEvNT_6ParamsE)
        /*0048*/ 	.short	0x0210
        /*004a*/ 	.short	0x0438


	//----- nvinfo : EIATTR_SW_WAR
	.align		4
.L_86:
        /*004c*/ 	.byte	0x04, 0x36
        /*004e*/ 	.short	(.L_88 - .L_87)
.L_87:
        /*0050*/ 	.word	0x00000008
.L_88:


//--------------------- .nv.info._ZN7cutlass13device_kernelIN5flash19enable_sm80_to_sm89INS1_16FlashAttnFwdSm80INS1_25CollectiveMainloopFwdSm80ILi4ELi1ELb0EN4cute5tupleIJNS5_1CILi128EEENS7_ILi48EEENS7_ILi96EEEEEELi96ENS_10bfloat16_tEfNS_4arch4Sm80ELb0ELb0ELb0ELb1ELb0ELb1ELb1ELb1EEENS1_21CollectiveEpilogueFwdINS6_IJS8_SA_S9_EEENS6_IJNS7_ILi1EEESI_SI_EEESC_SE_Li128ELb1ELb1ELb1ELb0EEENS1_36VarlenDynamicPersistentTileSchedulerILi128ELi48ELi128ELi128ELb1ELb1ELb0ELb0ELb1ELb1EEEEEEEEEvNT_6ParamsE --------------------------
	.section	.nv.info._ZN7cutlass13device_kernelIN5flash19enable_sm80_to_sm89INS1_16FlashAttnFwdSm80INS1_25CollectiveMainloopFwdSm80ILi4ELi1ELb0EN4cute5tupleIJNS5_1CILi128EEENS7_ILi48EEENS7_ILi96EEEEEELi96ENS_10bfloat16_tEfNS_4arch4Sm80ELb0ELb0ELb0ELb1ELb0ELb1ELb1ELb1EEENS1_21CollectiveEpilogueFwdINS6_IJS8_SA_S9_EEENS6_IJNS7_ILi1EEESI_SI_EEESC_SE_Li128ELb1ELb1ELb1ELb0EEENS1_36VarlenDynamicPersistentTileSchedulerILi128ELi48ELi128ELi128ELb1ELb1ELb0ELb0ELb1ELb1EEEEEEEEEvNT_6ParamsE,"",@"SHT_CUDA_INFO"
	.sectionflags	@""
	.align	4


	//----- nvinfo : EIATTR_CUDA_API_VERSION
	.align		4
        /*0000*/ 	.byte	0x04, 0x37
        /*0002*/ 	.short	(.L_90 - .L_89)
.L_89:
        /*0004*/ 	.word	0x00000082


	//----- nvinfo : EIATTR_KPARAM_INFO
	.align		4
.L_90:
        /*0008*/ 	.byte	0x04, 0x17
        /*000a*/ 	.short	(.L_92 - .L_91)
.L_91:
        /*000c*/ 	.word	0x00000000
        /*0010*/ 	.short	0x0000
        /*0012*/ 	.short	0x0000
        /*0014*/ 	.byte	0x00, 0xf0, 0xe1, 0x10


	//----- nvinfo : EIATTR_SPARSE_MMA_MASK
	.align		4
.L_92:
        /*0018*/ 	.byte	0x03, 0x50
        /*001a*/ 	.short	0x0000


	//----- nvinfo : EIATTR_MAXREG_COUNT
	.align		4
        /*001c*/ 	.byte	0x03, 0x1b
        /*001e*/ 	.short	0x00ff


	//----- nvinfo : EIATTR_MERCURY_ISA_VERSION
	.align		4
        /*0020*/ 	.byte	0x03, 0x5f
        /*0022*/ 	.short	0x0101


	//----- nvinfo : EIATTR_EXIT_INSTR_OFFSETS
	.align		4
        /*0024*/ 	.byte	0x04, 0x1c
        /*0026*/ 	.short	(.L_94 - .L_93)


	//   ....[0]....
.L_93:
        /*0028*/ 	.word	0x00000010


	//----- nvinfo : EIATTR_MAX_THREADS
	.align		4
.L_94:
        /*002c*/ 	.byte	0x04, 0x05
        /*002e*/ 	.short	(.L_96 - .L_95)
.L_95:
        /*0030*/ 	.word	0x00000080
        /*0034*/ 	.word	0x00000001
        /*0038*/ 	.word	0x00000001


	//----- nvinfo : EIATTR_CBANK_PARAM_SIZE
	.align		4
.L_96:
        /*003c*/ 	.byte	0x03, 0x19
        /*003e*/ 	.short	0x0438


	//----- nvinfo : EIATTR_PARAM_CBANK
	.align		4
        /*0040*/ 	.byte	0x04, 0x0a
        /*0042*/ 	.short	(.L_98 - .L_97)
	.align		4
.L_97:
        /*0044*/ 	.word	index@(.nv.constant0._ZN7cutlass13device_kernelIN5flash19enable_sm80_to_sm89INS1_16FlashAttnFwdSm80INS1_25CollectiveMainloopFwdSm80ILi4ELi1ELb0EN4cute5tupleIJNS5_1CILi128EEENS7_ILi48EEENS7_ILi96EEEEEELi96ENS_10bfloat16_tEfNS_4arch4Sm80ELb0ELb0ELb0ELb1ELb0ELb1ELb1ELb1EEENS1_21CollectiveEpilogueFwdINS6_IJS8_SA_S9_EEENS6_IJNS7_ILi1EEESI_SI_EEESC_SE_Li128ELb1ELb1ELb1ELb0EEENS1_36VarlenDynamicPersistentTileSchedulerILi128ELi48ELi128ELi128ELb1ELb1ELb0ELb0ELb1ELb1EEEEEEEEEvNT_6ParamsE)
        /*0048*/ 	.short	0x0210
        /*004a*/ 	.short	0x0438


	//----- nvinfo : EIATTR_SW_WAR
	.align		4
.L_98:
        /*004c*/ 	.byte	0x04, 0x36
        /*004e*/ 	.short	(.L_100 - .L_99)
.L_99:
        /*0050*/ 	.word	0x00000008
.L_100:


//--------------------- .nv.info._ZN7cutlass13device_kernelIN5flash19enable_sm80_to_sm89INS1_16FlashAttnFwdSm80INS1_25CollectiveMainloopFwdSm80ILi4ELi1ELb0EN4cute5tupleIJNS5_1CILi128EEENS7_ILi48EEENS7_ILi96EEEEEELi96ENS_10bfloat16_tEfNS_4arch4Sm80ELb0ELb1ELb0ELb0ELb0ELb0ELb1ELb1EEENS1_21CollectiveEpilogueFwdINS6_IJS8_SA_S9_EEENS6_IJNS7_ILi1EEESI_SI_EEESC_SE_Li128ELb0ELb1ELb1ELb0EEENS1_19SingleTileSchedulerILb0ELb1ELb1ELi128EEEEEEEEEvNT_6ParamsE --------------------------
	.section	.nv.info._ZN7cutlass13device_kernelIN5flash19enable_sm80_to_sm89INS1_16FlashAttnFwdSm80INS1_25CollectiveMainloopFwdSm80ILi4ELi1ELb0EN4cute5tupleIJNS5_1CILi128EEENS7_ILi48EEENS7_ILi96EEEEEELi96ENS_10bfloat16_tEfNS_4arch4Sm80ELb0ELb1ELb0ELb0ELb0ELb0ELb1ELb1EEENS1_21CollectiveEpilogueFwdINS6_IJS8_SA_S9_EEENS6_IJNS7_ILi1EEESI_SI_EEESC_SE_Li128ELb0ELb1ELb1ELb0EEENS1_19SingleTileSchedulerILb0ELb1ELb1ELi128EEEEEEEEEvNT_6ParamsE,"",@"SHT_CUDA_INFO"
	.sectionflags	@""
	.align	4


	//----- nvinfo : EIATTR_CUDA_API_VERSION
	.align		4
        /*0000*/ 	.byte	0x04, 0x37
        /*0002*/ 	.short	(.L_102 - .L_101)
.L_101:
        /*0004*/ 	.word	0x00000082


	//----- nvinfo : EIATTR_KPARAM_INFO
	.align		4
.L_102:
        /*0008*/ 	.byte	0x04, 0x17
        /*000a*/ 	.short	(.L_104 - .L_103)
.L_103:
        /*000c*/ 	.word	0x00000000
        /*0010*/ 	.short	0x0000
        /*0012*/ 	.short	0x0000
        /*0014*/ 	.byte	0x00, 0xf0, 0x61, 0x10


	//----- nvinfo : EIATTR_SPARSE_MMA_MASK
	.align		4
.L_104:
        /*0018*/ 	.byte	0x03, 0x50
        /*001a*/ 	.short	0x0000


	//----- nvinfo : EIATTR_MAXREG_COUNT
	.align		4
        /*001c*/ 	.byte	0x03, 0x1b
        /*001e*/ 	.short	0x00ff


	//----- nvinfo : EIATTR_MERCURY_ISA_VERSION
	.align		4
        /*0020*/ 	.byte	0x03, 0x5f
        /*0022*/ 	.short	0x0101


	//----- nvinfo : EIATTR_EXIT_INSTR_OFFSETS
	.align		4
        /*0024*/ 	.byte	0x04, 0x1c
        /*0026*/ 	.short	(.L_106 - .L_105)


	//   ....[0]....
.L_105:
        /*0028*/ 	.word	0x00000010


	//----- nvinfo : EIATTR_MAX_THREADS
	.align		4
.L_106:
        /*002c*/ 	.byte	0x04, 0x05
        /*002e*/ 	.short	(.L_108 - .L_107)
.L_107:
        /*0030*/ 	.word	0x00000080
        /*0034*/ 	.word	0x00000001
        /*0038*/ 	.word	0x00000001


	//----- nvinfo : EIATTR_CBANK_PARAM_SIZE
	.align		4
.L_108:
        /*003c*/ 	.byte	0x03, 0x19
        /*003e*/ 	.short	0x0418


	//----- nvinfo : EIATTR_PARAM_CBANK
	.align		4
        /*0040*/ 	.byte	0x04, 0x0a
        /*0042*/ 	.short	(.L_110 - .L_109)
	.align		4
.L_109:
        /*0044*/ 	.word	index@(.nv.constant0._ZN7cutlass13device_kernelIN5flash19enable_sm80_to_sm89INS1_16FlashAttnFwdSm80INS1_25CollectiveMainloopFwdSm80ILi4ELi1ELb0EN4cute5tupleIJNS5_1CILi128EEENS7_ILi48EEENS7_ILi96EEEEEELi96ENS_10bfloat16_tEfNS_4arch4Sm80ELb0ELb1ELb0ELb0ELb0ELb0ELb1ELb1EEENS1_21CollectiveEpilogueFwdINS6_IJS8_SA_S9_EEENS6_IJNS7_ILi1EEESI_SI_EEESC_SE_Li128ELb0ELb1ELb1ELb0EEENS1_19SingleTileSchedulerILb0ELb1ELb1ELi128EEEEEEEEEvNT_6ParamsE)
        /*0048*/ 	.short	0x0210
        /*004a*/ 	.short	0x0418


	//----- nvinfo : EIATTR_SW_WAR
	.align		4
.L_110:
        /*004c*/ 	.byte	0x04, 0x36
        /*004e*/ 	.short	(.L_112 - .L_111)
.L_111:
        /*0050*/ 	.word	0x00000008
.L_112:


//--------------------- .nv.info._ZN7cutlass13device_kernelIN5flash19enable_sm80_to_sm89INS1_16FlashAttnFwdSm80INS1_25CollectiveMainloopFwdSm80ILi4ELi1ELb0EN4cute5tupleIJNS5_1CILi128EEENS7_ILi48EEENS7_ILi96EEEEEELi96ENS_10bfloat16_tEfNS_4arch4Sm80ELb0ELb1ELb0ELb1ELb0ELb0ELb1ELb1EEENS1_21CollectiveEpilogueFwdINS6_IJS8_SA_S9_EEENS6_IJNS7_ILi1EEESI_SI_EEESC_SE_Li128ELb1ELb1ELb1ELb0EEENS1_36VarlenDynamicPersistentTileSchedulerILi128ELi48ELi128ELi128ELb1ELb1ELb0ELb1ELb0ELb1EEEEEEEEEvNT_6ParamsE --------------------------
	.section	.nv.info._ZN7cutlass13device_kernelIN5flash19enable_sm80_to_sm89INS1_16FlashAttnFwdSm80INS1_25CollectiveMainloopFwdSm80ILi4ELi1ELb0EN4cute5tupleIJNS5_1CILi128EEENS7_ILi48EEENS7_ILi96EEEEEELi96ENS_10bfloat16_tEfNS_4arch4Sm80ELb0ELb1ELb0ELb1ELb0ELb0ELb1ELb1EEENS1_21CollectiveEpilogueFwdINS6_IJS8_SA_S9_EEENS6_IJNS7_ILi1EEESI_SI_EEESC_SE_Li128ELb1ELb1ELb1ELb0EEENS1_36VarlenDynamicPersistentTileSchedulerILi128ELi48ELi128ELi128ELb1ELb1ELb0ELb1ELb0ELb1EEEEEEEEEvNT_6ParamsE,"",@"SHT_CUDA_INFO"
	.sectionflags	@""
	.align	4


	//----- nvinfo : EIATTR_CUDA_API_VERSION
	.align		4
        /*0000*/ 	.byte	0x04, 0x37
        /*0002*/ 	.short	(.L_114 - .L_113)
.L_113:
        /*0004*/ 	.word	0x00000082


	//----- nvinfo : EIATTR_KPARAM_INFO
	.align		4
.L_114:
        /*0008*/ 	.byte	0x04, 0x17
        /*000a*/ 	.short	(.L_116 - .L_115)
.L_115:
        /*000c*/ 	.word	0x00000000
        /*0010*/ 	.short	0x0000
        /*0012*/ 	.short	0x0000
        /*0014*/ 	.byte	0x00, 0xf0, 0xe1, 0x10


	//----- nvinfo : EIATTR_SPARSE_MMA_MASK
	.align		4
.L_116:
        /*0018*/ 	.byte	0x03, 0x50
        /*001a*/ 	.short	0x0000


	//----- nvinfo : EIATTR_MAXREG_COUNT
	.align		4
        /*001c*/ 	.byte	0x03, 0x1b
        /*001e*/ 	.short	0x00ff


	//----- nvinfo : EIATTR_MERCURY_ISA_VERSION
	.align		4
        /*0020*/ 	.byte	0x03, 0x5f
        /*0022*/ 	.short	0x0101


	//----- nvinfo : EIATTR_EXIT_INSTR_OFFSETS
	.align		4
        /*0024*/ 	.byte	0x04, 0x1c
        /*0026*/ 	.short	(.L_118 - .L_117)


	//   ....[0]....
.L_117:
        /*0028*/ 	.word	0x00000010


	//----- nvinfo : EIATTR_MAX_THREADS
	.align		4
.L_118:
        /*002c*/ 	.byte	0x04, 0x05
        /*002e*/ 	.short	(.L_120 - .L_119)
.L_119:
        /*0030*/ 	.word	0x00000080
        /*0034*/ 	.word	0x00000001
        /*0038*/ 	.word	0x00000001


	//----- nvinfo : EIATTR_CBANK_PARAM_SIZE
	.align		4
.L_120:
        /*003c*/ 	.byte	0x03, 0x19
        /*003e*/ 	.short	0x0438


	//----- nvinfo : EIATTR_PARAM_CBANK
	.align		4
        /*0040*/ 	.byte	0x04, 0x0a
        /*0042*/ 	.short	(.L_122 - .L_121)
	.align		4
.L_121:
        /*0044*/ 	.word	index@(.nv.constant0._ZN7cutlass13device_kernelIN5flash19enable_sm80_to_sm89INS1_16FlashAttnFwdSm80INS1_25CollectiveMainloopFwdSm80ILi4ELi1ELb0EN4cute5tupleIJNS5_1CILi128EEENS7_ILi48EEENS7_ILi96EEEEEELi96ENS_10bfloat16_tEfNS_4arch4Sm80ELb0ELb1ELb0ELb1ELb0ELb0ELb1ELb1EEENS1_21CollectiveEpilogueFwdINS6_IJS8_SA_S9_EEENS6_IJNS7_ILi1EEESI_SI_EEESC_SE_Li128ELb1ELb1ELb1ELb0EEENS1_36VarlenDynamicPersistentTileSchedulerILi128ELi48ELi128ELi128ELb1ELb1ELb0ELb1ELb0ELb1EEEEEEEEEvNT_6ParamsE)
        /*0048*/ 	.short	0x0210
        /*004a*/ 	.short	0x0438


	//----- nvinfo : EIATTR_SW_WAR
	.align		4
.L_122:
        /*004c*/ 	.byte	0x04, 0x36
        /*004e*/ 	.short	(.L_124 - .L_123)
.L_123:
        /*0050*/ 	.word	0x00000008
.L_124:


//--------------------- .nv.info._ZN7cutlass13device_kernelIN5flash19enable_sm80_to_sm89INS1_16FlashAttnFwdSm80INS1_25CollectiveMainloopFwdSm80ILi4ELi1ELb0EN4cute5tupleIJNS5_1CILi128EEENS7_ILi48EEENS7_ILi96EEEEEELi96ENS_10bfloat16_tEfNS_4arch4Sm80ELb0ELb1ELb0ELb1ELb0ELb1ELb1ELb1EEENS1_21CollectiveEpilogueFwdINS6_IJS8_SA_S9_EEENS6_IJNS7_ILi1EEESI_SI_EEESC_SE_Li128ELb1ELb1ELb1ELb0EEENS1_36VarlenDynamicPersistentTileSchedulerILi128ELi48ELi128ELi128ELb1ELb1ELb0ELb1ELb0ELb1EEEEEEEEEvNT_6ParamsE --------------------------
	.section	.nv.info._ZN7cutlass13device_kernelIN5flash19enable_sm80_to_sm89INS1_16FlashAttnFwdSm80INS1_25CollectiveMainloopFwdSm80ILi4ELi1ELb0EN4cute5tupleIJNS5_1CILi128EEENS7_ILi48EEENS7_ILi96EEEEEELi96ENS_10bfloat16_tEfNS_4arch4Sm80ELb0ELb1ELb0ELb1ELb0ELb1ELb1ELb1EEENS1_21CollectiveEpilogueFwdINS6_IJS8_SA_S9_EEENS6_IJNS7_ILi1EEESI_SI_EEESC_SE_Li128ELb1ELb1ELb1ELb0EEENS1_36VarlenDynamicPersistentTileSchedulerILi128ELi48ELi128ELi128ELb1ELb1ELb0ELb1ELb0ELb1EEEEEEEEEvNT_6ParamsE,"",@"SHT_CUDA_INFO"
	.sectionflags	@""
	.align	4


	//----- nvinfo : EIATTR_CUDA_API_VERSION
	.align		4
        /*0000*/ 	.byte	0x04, 0x37
        /*0002*/ 	.short	(.L_126 - .L_125)
.L_125:
        /*0004*/ 	.word	0x00000082


	//----- nvinfo : EIATTR_KPARAM_INFO
	.align		4
.L_126:
        /*0008*/ 	.byte	0x04, 0x17
        /*000a*/ 	.short	(.L_128 - .L_127)
.L_127:
        /*000c*/ 	.word	0x00000000
        /*0010*/ 	.short	0x0000
        /*0012*/ 	.short	0x0000
        /*0014*/ 	.byte	0x00, 0xf0, 0xe1, 0x10


	//----- nvinfo : EIATTR_SPARSE_MMA_MASK
	.align		4
.L_128:
        /*0018*/ 	.byte	0x03, 0x50
        /*001a*/ 	.short	0x0000


	//----- nvinfo : EIATTR_MAXREG_COUNT
	.align		4
        /*001c*/ 	.byte	0x03, 0x1b
        /*001e*/ 	.short	0x00ff


	//----- nvinfo : EIATTR_MERCURY_ISA_VERSION
	.align		4
        /*0020*/ 	.byte	0x03, 0x5f
        /*0022*/ 	.short	0x0101


	//----- nvinfo : EIATTR_EXIT_INSTR_OFFSETS
	.align		4
        /*0024*/ 	.byte	0x04, 0x1c
        /*0026*/ 	.short	(.L_130 - .L_129)


	//   ....[0]....
.L_129:
        /*0028*/ 	.word	0x00000010


	//----- nvinfo : EIATTR_MAX_THREADS
	.align		4
.L_130:
        /*002c*/ 	.byte	0x04, 0x05
        /*002e*/ 	.short	(.L_132 - .L_131)
.L_131:
        /*0030*/ 	.word	0x00000080
        /*0034*/ 	.word	0x00000001
        /*0038*/ 	.word	0x00000001


	//----- nvinfo : EIATTR_CBANK_PARAM_SIZE
	.align		4
.L_132:
        /*003c*/ 	.byte	0x03, 0x19
        /*003e*/ 	.short	0x0438


	//----- nvinfo : EIATTR_PARAM_CBANK
	.align		4
        /*0040*/ 	.byte	0x04, 0x0a
        /*0042*/ 	.short	(.L_134 - .L_133)
	.align		4
.L_133:
        /*0044*/ 	.word	index@(.nv.constant0._ZN7cutlass13device_kernelIN5flash19enable_sm80_to_sm89INS1_16FlashAttnFwdSm80INS1_25CollectiveMainloopFwdSm80ILi4ELi1ELb0EN4cute5tupleIJNS5_1CILi128EEENS7_ILi48EEENS7_ILi96EEEEEELi96ENS_10bfloat16_tEfNS_4arch4Sm80ELb0ELb1ELb0ELb1ELb0ELb1ELb1ELb1EEENS1_21CollectiveEpilogueFwdINS6_IJS8_SA_S9_EEENS6_IJNS7_ILi1EEESI_SI_EEESC_SE_Li128ELb1ELb1ELb1ELb0EEENS1_36VarlenDynamicPersistentTileSchedulerILi128ELi48ELi128ELi128ELb1ELb1ELb0ELb1ELb0ELb1EEEEEEEEEvNT_6ParamsE)
        /*0048*/ 	.short	0x0210
        /*004a*/ 	.short	0x0438


	//----- nvinfo : EIATTR_SW_WAR
	.align		4
.L_134:
        /*004c*/ 	.byte	0x04, 0x36
        /*004e*/ 	.short	(.L_136 - .L_135)
.L_135:
        /*0050*/ 	.word	0x00000008
.L_136:


//--------------------- .nv.info._ZN7cutlass13device_kernelIN5flash19enable_sm80_to_sm89INS1_16FlashAttnFwdSm80INS1_25CollectiveMainloopFwdSm80ILi4ELi1ELb0EN4cute5tupleIJNS5_1CILi128EEENS7_ILi64EEENS7_ILi96EEEEEELi96ENS_10bfloat16_tEfNS_4arch4Sm80ELb1ELb0ELb0ELb0ELb0ELb0ELb1ELb1EEENS1_21CollectiveEpilogueFwdINS6_IJS8_SA_S9_EEENS6_IJNS7_ILi1EEESI_SI_EEESC_SE_Li128ELb0ELb1ELb1ELb0EEENS1_30DynamicPersistentTileSchedulerILi128ELi128ELb1ELb1ELb0EEEEEEEEEvNT_6ParamsE --------------------------
	.section	.nv.info._ZN7cutlass13device_kernelIN5flash19enable_sm80_to_sm89INS1_16FlashAttnFwdSm80INS1_25CollectiveMainloopFwdSm80ILi4ELi1ELb0EN4cute5tupleIJNS5_1CILi128EEENS7_ILi64EEENS7_ILi96EEEEEELi96ENS_10bfloat16_tEfNS_4arch4Sm80ELb1ELb0ELb0ELb0ELb0ELb0ELb1ELb1EEENS1_21CollectiveEpilogueFwdINS6_IJS8_SA_S9_EEENS6_IJNS7_ILi1EEESI_SI_EEESC_SE_Li128ELb0ELb1ELb1ELb0EEENS1_30DynamicPersistentTileSchedulerILi128ELi128ELb1ELb1ELb0EEEEEEEEEvNT_6ParamsE,"",@"SHT_CUDA_INFO"
	.sectionflags	@""
	.align	4


	//----- nvinfo : EIATTR_CUDA_API_VERSION
	.align		4
        /*0000*/ 	.byte	0x04, 0x37
        /*0002*/ 	.short	(.L_138 - .L_137)
.L_137:
        /*0004*/ 	.word	0x00000082


	//----- nvinfo : EIATTR_KPARAM_INFO
	.align		4
.L_138:
        /*0008*/ 	.byte	0x04, 0x17
        /*000a*/ 	.short	(.L_140 - .L_139)
.L_139:
        /*000c*/ 	.word	0x00000000
        /*0010*/ 	.short	0x0000
        /*0012*/ 	.short	0x0000
        /*0014*/ 	.byte	0x00, 0xf0, 0xa1, 0x10


	//----- nvinfo : EIATTR_SPARSE_MMA_MASK
	.align		4
.L_140:
        /*0018*/ 	.byte	0x03, 0x50
        /*001a*/ 	.short	0x0000


	//----- nvinfo : EIATTR_MAXREG_COUNT
	.align		4
        /*001c*/ 	.byte	0x03, 0x1b
        /*001e*/ 	.short	0x00ff


	//----- nvinfo : EIATTR_MERCURY_ISA_VERSION
	.align		4
        /*0020*/ 	.byte	0x03, 0x5f
        /*0022*/ 	.short	0x0101


	//----- nvinfo : EIATTR_EXIT_INSTR_OFFSETS
	.align		4
        /*0024*/ 	.byte	0x04, 0x1c
        /*0026*/ 	.short	(.L_142 - .L_141)


	//   ....[0]....
.L_141:
        /*0028*/ 	.word	0x00000010


	//----- nvinfo : EIATTR_MAX_THREADS
	.align		4
.L_142:
        /*002c*/ 	.byte	0x04, 0x05
        /*002e*/ 	.short	(.L_144 - .L_143)
.L_143:
        /*0030*/ 	.word	0x00000080
        /*0034*/ 	.word	0x00000001
        /*0038*/ 	.word	0x00000001


	//----- nvinfo : EIATTR_CBANK_PARAM_SIZE
	.align		4
.L_144:
        /*003c*/ 	.byte	0x03, 0x19
        /*003e*/ 	.short	0x0428


	//----- nvinfo : EIATTR_PARAM_CBANK
	.align		4
        /*0040*/ 	.byte	0x04, 0x0a
        /*0042*/ 	.short	(.L_146 - .L_145)
	.align		4
.L_145:
        /*0044*/ 	.word	index@(.nv.constant0._ZN7cutlass13device_kernelIN5flash19enable_sm80_to_sm89INS1_16FlashAttnFwdSm80INS1_25CollectiveMainloopFwdSm80ILi4ELi1ELb0EN4cute5tupleIJNS5_1CILi128EEENS7_ILi64EEENS7_ILi96EEEEEELi96ENS_10bfloat16_tEfNS_4arch4Sm80ELb1ELb0ELb0ELb0ELb0ELb0ELb1ELb1EEENS1_21CollectiveEpilogueFwdINS6_IJS8_SA_S9_EEENS6_IJNS7_ILi1EEESI_SI_EEESC_SE_Li128ELb0ELb1ELb1ELb0EEENS1_30DynamicPersistentTileSchedulerILi128ELi128ELb1ELb1ELb0EEEEEEEEEvNT_6ParamsE)
        /*0048*/ 	.short	0x0210
        /*004a*/ 	.short	0x0428


	//----- nvinfo : EIATTR_SW_WAR
	.align		4
.L_146:
        /*004c*/ 	.byte	0x04, 0x36
        /*004e*/ 	.short	(.L_148 - .L_147)
.L_147:
        /*0050*/ 	.word	0x00000008
.L_148:


//--------------------- .nv.info._ZN7cutlass13device_kernelIN5flash19enable_sm80_to_sm89INS1_16FlashAttnFwdSm80INS1_25CollectiveMainloopFwdSm80ILi4ELi1ELb0EN4cute5tupleIJNS5_1CILi128EEENS7_ILi48EEENS7_ILi96EEEEEELi96ENS_10bfloat16_tEfNS_4arch4Sm80ELb1ELb0ELb0ELb1ELb0ELb0ELb1ELb1EEENS1_21CollectiveEpilogueFwdINS6_IJS8_SA_S9_EEENS6_IJNS7_ILi1EEESI_SI_EEESC_SE_Li128ELb1ELb1ELb1ELb0EEENS1_36VarlenDynamicPersistentTileSchedulerILi128ELi48ELi128ELi128ELb1ELb1ELb0ELb1ELb1ELb1EEEEEEEEEvNT_6ParamsE --------------------------
	.section	.nv.info._ZN7cutlass13device_kernelIN5flash19enable_sm80_to_sm89INS1_16FlashAttnFwdSm80INS1_25CollectiveMainloopFwdSm80ILi4ELi1ELb0EN4cute5tupleIJNS5_1CILi128EEENS7_ILi48EEENS7_ILi96EEEEEELi96ENS_10bfloat16_tEfNS_4arch4Sm80ELb1ELb0ELb0ELb1ELb0ELb0ELb1ELb1EEENS1_21CollectiveEpilogueFwdINS6_IJS8_SA_S9_EEENS6_IJNS7_ILi1EEESI_SI_EEESC_SE_Li128ELb1ELb1ELb1ELb0EEENS1_36VarlenDynamicPersistentTileSchedulerILi128ELi48ELi128ELi128ELb1ELb1ELb0ELb1ELb1ELb1EEEEEEEEEvNT_6ParamsE,"",@"SHT_CUDA_INFO"
	.sectionflags	@""
	.align	4


	//----- nvinfo : EIATTR_CUDA_API_VERSION
	.align		4
        /*0000*/ 	.byte	0x04, 0x37
        /*0002*/ 	.short	(.L_150 - .L_149)
.L_149:
        /*0004*/ 	.word	0x00000082


	//----- nvinfo : EIATTR_KPARAM_INFO
	.align		4
.L_150:
        /*0008*/ 	.byte	0x04, 0x17
        /*000a*/ 	.short	(.L_152 - .L_151)
.L_151:
        /*000c*/ 	.word	0x00000000
        /*0010*/ 	.short	0x0000
        /*0012*/ 	.short	0x0000
        /*0014*/ 	.byte	0x00, 0xf0, 0xe1, 0x10


	//----- nvinfo : EIATTR_SPARSE_MMA_MASK
	.align		4
.L_152:
        /*0018*/ 	.byte	0x03, 0x50
        /*001a*/ 	.short	0x0000


	//----- nvinfo : EIATTR_MAXREG_COUNT
	.align		4
        /*001c*/ 	.byte	0x03, 0x1b
        /*001e*/ 	.short	0x00ff


	//----- nvinfo : EIATTR_MERCURY_ISA_VERSION
	.align		4
        /*0020*/ 	.byte	0x03, 0x5f
        /*0022*/ 	.short	0x0101


	//----- nvinfo : EIATTR_EXIT_INSTR_OFFSETS
	.align		4
        /*0024*/ 	.byte	0x04, 0x1c
        /*0026*/ 	.short	(.L_154 - .L_153)


	//   ....[0]....
.L_153:
        /*0028*/ 	.word	0x00000010


	//----- nvinfo : EIATTR_MAX_THREADS
	.align		4
.L_154:
        /*002c*/ 	.byte	0x04, 0x05
        /*002e*/ 	.short	(.L_156 - .L_155)
.L_155:
        /*0030*/ 	.word	0x00000080
        /*0034*/ 	.word	0x00000001
        /*0038*/ 	.word	0x00000001


	//----- nvinfo : EIATTR_CBANK_PARAM_SIZE
	.align		4
.L_156:
        /*003c*/ 	.byte	0x03, 0x19
        /*003e*/ 	.short	0x0438


	//----- nvinfo : EIATTR_PARAM_CBANK
	.align		4
        /*0040*/ 	.byte	0x04, 0x0a
        /*0042*/ 	.short	(.L_158 - .L_157)
	.align		4
.L_157:
        /*0044*/ 	.word	index@(.nv.constant0._ZN7cutlass13device_kernelIN5flash19enable_sm80_to_sm89INS1_16FlashAttnFwdSm80INS1_25CollectiveMainloopFwdSm80ILi4ELi1ELb0EN4cute5tupleIJNS5_1CILi128EEENS7_ILi48EEENS7_ILi96EEEEEELi96ENS_10bfloat16_tEfNS_4arch4Sm80ELb1ELb0ELb0ELb1ELb0ELb0ELb1ELb1EEENS1_21CollectiveEpilogueFwdINS6_IJS8_SA_S9_EEENS6_IJNS7_ILi1EEESI_SI_EEESC_SE_Li128ELb1ELb1ELb1ELb0EEENS1_36VarlenDynamicPersistentTileSchedulerILi128ELi48ELi128ELi128ELb1ELb1ELb0ELb1ELb1ELb1EEEEEEEEEvNT_6ParamsE)
        /*0048*/ 	.short	0x0210
        /*004a*/ 	.short	0x0438


	//----- nvinfo : EIATTR_SW_WAR
	.align		4
.L_158:
        /*004c*/ 	.byte	0x04, 0x36
        /*004e*/ 	.short	(.L_160 - .L_159)
.L_159:
        /*0050*/ 	.word	0x00000008
.L_160:


//--------------------- .nv.info._ZN7cutlass13device_kernelIN5flash19enable_sm80_to_sm89INS1_16FlashAttnFwdSm80INS1_25CollectiveMainloopFwdSm80ILi4ELi1ELb0EN4cute5tupleIJNS5_1CILi128EEENS7_ILi48EEENS7_ILi96EEEEEELi96ENS_10bfloat16_tEfNS_4arch4Sm80ELb1ELb0ELb0ELb1ELb0ELb1ELb1ELb1EEENS1_21CollectiveEpilogueFwdINS6_IJS8_SA_S9_EEENS6_IJNS7_ILi1EEESI_SI_EEESC_SE_Li128ELb1ELb1ELb1ELb0EEENS1_36VarlenDynamicPersistentTileSchedulerILi128ELi48ELi128ELi128ELb1ELb1ELb0ELb1ELb1ELb1EEEEEEEEEvNT_6ParamsE --------------------------
	.section	.nv.info._ZN7cutlass13device_kernelIN5flash19enable_sm80_to_sm89INS1_16FlashAttnFwdSm80INS1_25CollectiveMainloopFwdSm80ILi4ELi1ELb0EN4cute5tupleIJNS5_1CILi128EEENS7_ILi48EEENS7_ILi96EEEEEELi96ENS_10bfloat16_tEfNS_4arch4Sm80ELb1ELb0ELb0ELb1ELb0ELb1ELb1ELb1EEENS1_21CollectiveEpilogueFwdINS6_IJS8_SA_S9_EEENS6_IJNS7_ILi1EEESI_SI_EEESC_SE_Li128ELb1ELb1ELb1ELb0EEENS1_36VarlenDynamicPersistentTileSchedulerILi128ELi48ELi128ELi128ELb1ELb1ELb0ELb1ELb1ELb1EEEEEEEEEvNT_6ParamsE,"",@"SHT_CUDA_INFO"
	.sectionflags	@""
	.align	4


	//----- nvinfo : EIATTR_CUDA_API_VERSION
	.align		4
        /*0000*/ 	.byte	0x04, 0x37
        /*0002*/ 	.short	(.L_162 - .L_161)
.L_161:
        /*0004*/ 	.word	0x00000082


	//----- nvinfo : EIATTR_KPARAM_INFO
	.align		4
.L_162:
        /*0008*/ 	.byte	0x04, 0x17
        /*000a*/ 	.short	(.L_164 - .L_163)
.L_163:
        /*000c*/ 	.word	0x00000000
        /*0010*/ 	.short	0x0000
        /*0012*/ 	.short	0x0000
        /*0014*/ 	.byte	0x00, 0xf0, 0xe1, 0x10


	//----- nvinfo : EIATTR_SPARSE_MMA_MASK
	.align		4
.L_164:
        /*0018*/ 	.byte	0x03, 0x50
        /*001a*/ 	.short	0x0000


	//----- nvinfo : EIATTR_MAXREG_COUNT
	.align		4
        /*001c*/ 	.byte	0x03, 0x1b
        /*001e*/ 	.short	0x00ff


	//----- nvinfo : EIATTR_MERCURY_ISA_VERSION
	.align		4
        /*0020*/ 	.byte	0x03, 0x5f
        /*0022*/ 	.short	0x0101


	//----- nvinfo : EIATTR_EXIT_INSTR_OFFSETS
	.align		4
        /*0024*/ 	.byte	0x04, 0x1c
        /*0026*/ 	.short	(.L_166 - .L_165)


	//   ....[0]....
.L_165:
        /*0028*/ 	.word	0x00000010


	//----- nvinfo : EIATTR_MAX_THREADS
	.align		4
.L_166:
        /*002c*/ 	.byte	0x04, 0x05
        /*002e*/ 	.short	(.L_168 - .L_167)
.L_167:
        /*0030*/ 	.word	0x00000080
        /*0034*/ 	.word	0x00000001
        /*0038*/ 	.word	0x00000001


	//----- nvinfo : EIATTR_CBANK_PARAM_SIZE
	.align		4
.L_168:
        /*003c*/ 	.byte	0x03, 0x19
        /*003e*/ 	.short	0x0438


	//----- nvinfo : EIATTR_PARAM_CBANK
	.align		4
        /*0040*/ 	.byte	0x04, 0x0a
        /*0042*/ 	.short	(.L_170 - .L_169)
	.align		4
.L_169:
        /*0044*/ 	.word	index@(.nv.constant0._ZN7cutlass13device_kernelIN5flash19enable_sm80_to_sm89INS1_16FlashAttnFwdSm80INS1_25CollectiveMainloopFwdSm80ILi4ELi1ELb0EN4cute5tupleIJNS5_1CILi128EEENS7_ILi48EEENS7_ILi96EEEEEELi96ENS_10bfloat16_tEfNS_4arch4Sm80ELb1ELb0ELb0ELb1ELb0ELb1ELb1ELb1EEENS1_21CollectiveEpilogueFwdINS6_IJS8_SA_S9_EEENS6_IJNS7_ILi1EEESI_SI_EEESC_SE_Li128ELb1ELb1ELb1ELb0EEENS1_36VarlenDynamicPersistentTileSchedulerILi128ELi48ELi128ELi128ELb1ELb1ELb0ELb1ELb1ELb1EEEEEEEEEvNT_6ParamsE)
        /*0048*/ 	.short	0x0210
        /*004a*/ 	.short	0x0438


	//----- nvinfo : EIATTR_SW_WAR
	.align		4
.L_170:
        /*004c*/ 	.byte	0x04, 0x36
        /*004e*/ 	.short	(.L_172 - .L_171)
.L_171:
        /*0050*/ 	.word	0x00000008
.L_172:


//--------------------- .nv.callgraph             --------------------------
	.section	.nv.callgraph,"",@"SHT_CUDA_CALLGRAPH"
	.align	4
	.sectionentsize	8
	.align		4
        /*0000*/ 	.word	0x00000000
	.align		4
        /*0004*/ 	.word	0xffffffff
	.align		4
        /*0008*/ 	.word	0x00000000
	.align		4
        /*000c*/ 	.word	0xfffffffe
	.align		4
        /*0010*/ 	.word	0x00000000
	.align		4
        /*0014*/ 	.word	0xfffffffd
	.align		4
        /*0018*/ 	.word	0x00000000
	.align		4
        /*001c*/ 	.word	0xfffffffc


//--------------------- .nv.constant4             --------------------------
	.section	.nv.constant4,"a",@progbits
	.align	8
	.align		8
.nv.constant4:
        /*0000*/ 	.dword	_ZN71_INTERNAL_e7be270a_35_flash_fwd_hdim96_bf16_split_sm80_cu_a7f3af4d_45654cuda3std3__45__cpo5beginE
	.align		8
        /*0008*/ 	.dword	_ZN71_INTERNAL_e7be270a_35_flash_fwd_hdim96_bf16_split_sm80_cu_a7f3af4d_45654cuda3std3__45__cpo3endE
	.align		8
        /*0010*/ 	.dword	_ZN71_INTERNAL_e7be270a_35_flash_fwd_hdim96_bf16_split_sm80_cu_a7f3af4d_45654cuda3std3__45__cpo6cbeginE
	.align		8
        /*0018*/ 	.dword	_ZN71_INTERNAL_e7be270a_35_flash_fwd_hdim96_bf16_split_sm80_cu_a7f3af4d_45654cuda3std3__45__cpo4cendE
	.align		8
        /*0020*/ 	.dword	_ZN71_INTERNAL_e7be270a_35_flash_fwd_hdim96_bf16_split_sm80_cu_a7f3af4d_45654cuda3std3__473_GLOBAL__N__e7be270a_35_flash_fwd_hdim96_bf16_split_sm80_cu_a7f3af4d_45656ignoreE
	.align		8
        /*0028*/ 	.dword	_ZN71_INTERNAL_e7be270a_35_flash_fwd_hdim96_bf16_split_sm80_cu_a7f3af4d_45654cuda3std3__419piecewise_constructE
	.align		8
        /*0030*/ 	.dword	_ZN71_INTERNAL_e7be270a_35_flash_fwd_hdim96_bf16_split_sm80_cu_a7f3af4d_45654cuda3std3__48in_placeE
	.align		8
        /*0038*/ 	.dword	_ZN71_INTERNAL_e7be270a_35_flash_fwd_hdim96_bf16_split_sm80_cu_a7f3af4d_45654cuda3std6ranges3__45__cpo4swapE
	.align		8
        /*0040*/ 	.dword	_ZN71_INTERNAL_e7be270a_35_flash_fwd_hdim96_bf16_split_sm80_cu_a7f3af4d_45654cuda3std6ranges3__45__cpo9iter_moveE
	.align		8
        /*0048*/ 	.dword	_ZN71_INTERNAL_e7be270a_35_flash_fwd_hdim96_bf16_split_sm80_cu_a7f3af4d_45654cute7productE
	.align		8
        /*0050*/ 	.dword	_ZN71_INTERNAL_e7be270a_35_flash_fwd_hdim96_bf16_split_sm80_cu_a7f3af4d_45654cute1_E


//--------------------- .text._ZN7cutlass13device_kernelIN5flash19enable_sm80_to_sm89INS1_16FlashAttnFwdSm80INS1_25CollectiveMainloopFwdSm80ILi4ELi1ELb0EN4cute5tupleIJNS5_1CILi128EEENS7_ILi64EEENS7_ILi96EEEEEELi96ENS_10bfloat16_tEfNS_4arch4Sm80ELb0ELb0ELb0ELb0ELb0ELb0ELb1ELb1EEENS1_21CollectiveEpilogueFwdINS6_IJS8_SA_S9_EEENS6_IJNS7_ILi1EEESI_SI_EEESC_SE_Li128ELb0ELb1ELb1ELb0EEENS1_19SingleTileSchedulerILb0ELb1ELb1ELi128EEEEEEEEEvNT_6ParamsE --------------------------
	.section	.text._ZN7cutlass13device_kernelIN5flash19enable_sm80_to_sm89INS1_16FlashAttnFwdSm80INS1_25CollectiveMainloopFwdSm80ILi4ELi1ELb0EN4cute5tupleIJNS5_1CILi128EEENS7_ILi64EEENS7_ILi96EEEEEELi96ENS_10bfloat16_tEfNS_4arch4Sm80ELb0ELb0ELb0ELb0ELb0ELb0ELb1ELb1EEENS1_21CollectiveEpilogueFwdINS6_IJS8_SA_S9_EEENS6_IJNS7_ILi1EEESI_SI_EEESC_SE_Li128ELb0ELb1ELb1ELb0EEENS1_19SingleTileSchedulerILb0ELb1ELb1ELi128EEEEEEEEEvNT_6ParamsE,"ax",@progbits
	.align	128
.text._ZN7cutlass13device_kernelIN5flash19enable_sm80_to_sm89INS1_16FlashAttnFwdSm80INS1_25CollectiveMainloopFwdSm80ILi4ELi1ELb0EN4cute5tupleIJNS5_1CILi128EEENS7_ILi64EEENS7_ILi96EEEEEELi96ENS_10bfloat16_tEfNS_4arch4Sm80ELb0ELb0ELb0ELb0ELb0ELb0ELb1ELb1EEENS1_21CollectiveEpilogueFwdINS6_IJS8_SA_S9_EEENS6_IJNS7_ILi1EEESI_SI_EEESC_SE_Li128ELb0ELb1ELb1ELb0EEENS1_19SingleTileSchedulerILb0ELb1ELb1ELi128EEEEEEEEEvNT_6ParamsE:
        .type           _ZN7cutlass13device_kernelIN5flash19enable_sm80_to_sm89INS1_16FlashAttnFwdSm80INS1_25CollectiveMainloopFwdSm80ILi4ELi1ELb0EN4cute5tupleIJNS5_1CILi128EEENS7_ILi64EEENS7_ILi96EEEEEELi96ENS_10bfloat16_tEfNS_4arch4Sm80ELb0ELb0ELb0ELb0ELb0ELb0ELb1ELb1EEENS1_21CollectiveEpilogueFwdINS6_IJS8_SA_S9_EEENS6_IJNS7_ILi1EEESI_SI_EEESC_SE_Li128ELb0ELb1ELb1ELb0EEENS1_19SingleTileSchedulerILb0ELb1ELb1ELi128EEEEEEEEEvNT_6ParamsE,@function
        .size           _ZN7cutlass13device_kernelIN5flash19enable_sm80_to_sm89INS1_16FlashAttnFwdSm80INS1_25CollectiveMainloopFwdSm80ILi4ELi1ELb0EN4cute5tupleIJNS5_1CILi128EEENS7_ILi64EEENS7_ILi96EEEEEELi96ENS_10bfloat16_tEfNS_4arch4Sm80ELb0ELb0ELb0ELb0ELb0ELb0ELb1ELb1EEENS1_21CollectiveEpilogueFwdINS6_IJS8_SA_S9_EEENS6_IJNS7_ILi1EEESI_SI_EEESC_SE_Li128ELb0ELb1ELb1ELb0EEENS1_19SingleTileSchedulerILb0ELb1ELb1ELi128EEEEEEEEEvNT_6ParamsE,(.L_x_9 - _ZN7cutlass13device_kernelIN5flash19enable_sm80_to_sm89INS1_16FlashAttnFwdSm80INS1_25CollectiveMainloopFwdSm80ILi4ELi1ELb0EN4cute5tupleIJNS5_1CILi128EEENS7_ILi64EEENS7_ILi96EEEEEELi96ENS_10bfloat16_tEfNS_4arch4Sm80ELb0ELb0ELb0ELb0ELb0ELb0ELb1ELb1EEENS1_21CollectiveEpilogueFwdINS6_IJS8_SA_S9_EEENS6_IJNS7_ILi1EEESI_SI_EEESC_SE_Li128ELb0ELb1ELb1ELb0EEENS1_19SingleTileSchedulerILb0ELb1ELb1ELi128EEEEEEEEEvNT_6ParamsE)
        .other          _ZN7cutlass13device_kernelIN5flash19enable_sm80_to_sm89INS1_16FlashAttnFwdSm80INS1_25CollectiveMainloopFwdSm80ILi4ELi1ELb0EN4cute5tupleIJNS5_1CILi128EEENS7_ILi64EEENS7_ILi96EEEEEELi96ENS_10bfloat16_tEfNS_4arch4Sm80ELb0ELb0ELb0ELb0ELb0ELb0ELb1ELb1EEENS1_21CollectiveEpilogueFwdINS6_IJS8_SA_S9_EEENS6_IJNS7_ILi1EEESI_SI_EEESC_SE_Li128ELb0ELb1ELb1ELb0EEENS1_19SingleTileSchedulerILb0ELb1ELb1ELi128EEEEEEEEEvNT_6ParamsE,@"STO_CUDA_ENTRY STV_DEFAULT"
_ZN7cutlass13device_kernelIN5flash19enable_sm80_to_sm89INS1_16FlashAttnFwdSm80INS1_25CollectiveMainloopFwdSm80ILi4ELi1ELb0EN4cute5tupleIJNS5_1CILi128EEENS7_ILi64EEENS7_ILi96EEEEEELi96ENS_10bfloat16_tEfNS_4arch4Sm80ELb0ELb0ELb0ELb0ELb0ELb0ELb1ELb1EEENS1_21CollectiveEpilogueFwdINS6_IJS8_SA_S9_EEENS6_IJNS7_ILi1EEESI_SI_EEESC_SE_Li128ELb0ELb1ELb1ELb0EEENS1_19SingleTileSchedulerILb0ELb1ELb1ELi128EEEEEEEEEvNT_6ParamsE:
[----:B------:R-:W-:Y:S01]  /*0000*/  LDC R1, c[0x0][0x28] ;  /* 0x00000a00ff017b82 */ /* 0x000fe20000000800 */
[----:B------:R-:W-:Y:S05]  /*0010*/  EXIT ;  /* 0x000000000000794d */ /* 0x000fea0003800000 */
.L_x_0:
[----:B------:R-:W-:-:S00]  /*0020*/  BRA `(.L_x_0) ;  /* 0xfffffffc00fc7947 */ /* 0x000fc0000383ffff */
[----:B------:R-:W-:-:S00]  /*0030*/  NOP ;  /* 0x0000000000007918 */ /* 0x000fc00000000000 */
        /* <DEDUP_REMOVED lines=12> */
.L_x_9:


//--------------------- .text._ZN7cutlass13device_kernelIN5flash19enable_sm80_to_sm89INS1_16FlashAttnFwdSm80INS1_25CollectiveMainloopFwdSm80ILi4ELi1ELb0EN4cute5tupleIJNS5_1CILi128EEENS7_ILi48EEENS7_ILi96EEEEEELi96ENS_10bfloat16_tEfNS_4arch4Sm80ELb0ELb0ELb0ELb1ELb0ELb0ELb1ELb1EEENS1_21CollectiveEpilogueFwdINS6_IJS8_SA_S9_EEENS6_IJNS7_ILi1EEESI_SI_EEESC_SE_Li128ELb1ELb1ELb1ELb0EEENS1_36VarlenDynamicPersistentTileSchedulerILi128ELi48ELi128ELi128ELb1ELb1ELb0ELb0ELb1ELb1EEEEEEEEEvNT_6ParamsE --------------------------
	.section	.text._ZN7cutlass13device_kernelIN5flash19enable_sm80_to_sm89INS1_16FlashAttnFwdSm80INS1_25CollectiveMainloopFwdSm80ILi4ELi1ELb0EN4cute5tupleIJNS5_1CILi128EEENS7_ILi48EEENS7_ILi96EEEEEELi96ENS_10bfloat16_tEfNS_4arch4Sm80ELb0ELb0ELb0ELb1ELb0ELb0ELb1ELb1EEENS1_21CollectiveEpilogueFwdINS6_IJS8_SA_S9_EEENS6_IJNS7_ILi1EEESI_SI_EEESC_SE_Li128ELb1ELb1ELb1ELb0EEENS1_36VarlenDynamicPersistentTileSchedulerILi128ELi48ELi128ELi128ELb1ELb1ELb0ELb0ELb1ELb1EEEEEEEEEvNT_6ParamsE,"ax",@progbits
	.align	128
.text._ZN7cutlass13device_kernelIN5flash19enable_sm80_to_sm89INS1_16FlashAttnFwdSm80INS1_25CollectiveMainloopFwdSm80ILi4ELi1ELb0EN4cute5tupleIJNS5_1CILi128EEENS7_ILi48EEENS7_ILi96EEEEEELi96ENS_10bfloat16_tEfNS_4arch4Sm80ELb0ELb0ELb0ELb1ELb0ELb0ELb1ELb1EEENS1_21CollectiveEpilogueFwdINS6_IJS8_SA_S9_EEENS6_IJNS7_ILi1EEESI_SI_EEESC_SE_Li128ELb1ELb1ELb1ELb0EEENS1_36VarlenDynamicPersistentTileSchedulerILi128ELi48ELi128ELi128ELb1ELb1ELb0ELb0ELb1ELb1EEEEEEEEEvNT_6ParamsE:
        .type           _ZN7cutlass13device_kernelIN5flash19enable_sm80_to_sm89INS1_16FlashAttnFwdSm80INS1_25CollectiveMainloopFwdSm80ILi4ELi1ELb0EN4cute5tupleIJNS5_1CILi128EEENS7_ILi48EEENS7_ILi96EEEEEELi96ENS_10bfloat16_tEfNS_4arch4Sm80ELb0ELb0ELb0ELb1ELb0ELb0ELb1ELb1EEENS1_21CollectiveEpilogueFwdINS6_IJS8_SA_S9_EEENS6_IJNS7_ILi1EEESI_SI_EEESC_SE_Li128ELb1ELb1ELb1ELb0EEENS1_36VarlenDynamicPersistentTileSchedulerILi128ELi48ELi128ELi128ELb1ELb1ELb0ELb0ELb1ELb1EEEEEEEEEvNT_6ParamsE,@function
        .size           _ZN7cutlass13device_kernelIN5flash19enable_sm80_to_sm89INS1_16FlashAttnFwdSm80INS1_25CollectiveMainloopFwdSm80ILi4ELi1ELb0EN4cute5tupleIJNS5_1CILi128EEENS7_ILi48EEENS7_ILi96EEEEEELi96ENS_10bfloat16_tEfNS_4arch4Sm80ELb0ELb0ELb0ELb1ELb0ELb0ELb1ELb1EEENS1_21CollectiveEpilogueFwdINS6_IJS8_SA_S9_EEENS6_IJNS7_ILi1EEESI_SI_EEESC_SE_Li128ELb1ELb1ELb1ELb0EEENS1_36VarlenDynamicPersistentTileSchedulerILi128ELi48ELi128ELi128ELb1ELb1ELb0ELb0ELb1ELb1EEEEEEEEEvNT_6ParamsE,(.L_x_10 - _ZN7cutlass13device_kernelIN5flash19enable_sm80_to_sm89INS1_16FlashAttnFwdSm80INS1_25CollectiveMainloopFwdSm80ILi4ELi1ELb0EN4cute5tupleIJNS5_1CILi128EEENS7_ILi48EEENS7_ILi96EEEEEELi96ENS_10bfloat16_tEfNS_4arch4Sm80ELb0ELb0ELb0ELb1ELb0ELb0ELb1ELb1EEENS1_21CollectiveEpilogueFwdINS6_IJS8_SA_S9_EEENS6_IJNS7_ILi1EEESI_SI_EEESC_SE_Li128ELb1ELb1ELb1ELb0EEENS1_36VarlenDynamicPersistentTileSchedulerILi128ELi48ELi128ELi128ELb1ELb1ELb0ELb0ELb1ELb1EEEEEEEEEvNT_6ParamsE)
        .other          _ZN7cutlass13device_kernelIN5flash19enable_sm80_to_sm89INS1_16FlashAttnFwdSm80INS1_25CollectiveMainloopFwdSm80ILi4ELi1ELb0EN4cute5tupleIJNS5_1CILi128EEENS7_ILi48EEENS7_ILi96EEEEEELi96ENS_10bfloat16_tEfNS_4arch4Sm80ELb0ELb0ELb0ELb1ELb0ELb0ELb1ELb1EEENS1_21CollectiveEpilogueFwdINS6_IJS8_SA_S9_EEENS6_IJNS7_ILi1EEESI_SI_EEESC_SE_Li128ELb1ELb1ELb1ELb0EEENS1_36VarlenDynamicPersistentTileSchedulerILi128ELi48ELi128ELi128ELb1ELb1ELb0ELb0ELb1ELb1EEEEEEEEEvNT_6ParamsE,@"STO_CUDA_ENTRY STV_DEFAULT"
_ZN7cutlass13device_kernelIN5flash19enable_sm80_to_sm89INS1_16FlashAttnFwdSm80INS1_25CollectiveMainloopFwdSm80ILi4ELi1ELb0EN4cute5tupleIJNS5_1CILi128EEENS7_ILi48EEENS7_ILi96EEEEEELi96ENS_10bfloat16_tEfNS_4arch4Sm80ELb0ELb0ELb0ELb1ELb0ELb0ELb1ELb1EEENS1_21CollectiveEpilogueFwdINS6_IJS8_SA_S9_EEENS6_IJNS7_ILi1EEESI_SI_EEESC_SE_Li128ELb1ELb1ELb1ELb0EEENS1_36VarlenDynamicPersistentTileSchedulerILi128ELi48ELi128ELi128ELb1ELb1ELb0ELb0ELb1ELb1EEEEEEEEEvNT_6ParamsE:
[----:B------:R-:W-:Y:S01]  /*0000*/  LDC R1, c[0x0][0x28] ;  /* 0x00000a00ff017b82 */ /* 0x000fe20000000800 */
[----:B------:R-:W-:Y:S05]  /*0010*/  EXIT ;  /* 0x000000000000794d */ /* 0x000fea0003800000 */
.L_x_1:
        /* <DEDUP_REMOVED lines=14> */
.L_x_10:


//--------------------- .text._ZN7cutlass13device_kernelIN5flash19enable_sm80_to_sm89INS1_16FlashAttnFwdSm80INS1_25CollectiveMainloopFwdSm80ILi4ELi1ELb0EN4cute5tupleIJNS5_1CILi128EEENS7_ILi48EEENS7_ILi96EEEEEELi96ENS_10bfloat16_tEfNS_4arch4Sm80ELb0ELb0ELb0ELb1ELb0ELb1ELb1ELb1EEENS1_21CollectiveEpilogueFwdINS6_IJS8_SA_S9_EEENS6_IJNS7_ILi1EEESI_SI_EEESC_SE_Li128ELb1ELb1ELb1ELb0EEENS1_36VarlenDynamicPersistentTileSchedulerILi128ELi48ELi128ELi128ELb1ELb1ELb0ELb0ELb1ELb1EEEEEEEEEvNT_6ParamsE --------------------------
	.section	.text._ZN7cutlass13device_kernelIN5flash19enable_sm80_to_sm89INS1_16FlashAttnFwdSm80INS1_25CollectiveMainloopFwdSm80ILi4ELi1ELb0EN4cute5tupleIJNS5_1CILi128EEENS7_ILi48EEENS7_ILi96EEEEEELi96ENS_10bfloat16_tEfNS_4arch4Sm80ELb0ELb0ELb0ELb1ELb0ELb1ELb1ELb1EEENS1_21CollectiveEpilogueFwdINS6_IJS8_SA_S9_EEENS6_IJNS7_ILi1EEESI_SI_EEESC_SE_Li128ELb1ELb1ELb1ELb0EEENS1_36VarlenDynamicPersistentTileSchedulerILi128ELi48ELi128ELi128ELb1ELb1ELb0ELb0ELb1ELb1EEEEEEEEEvNT_6ParamsE,"ax",@progbits
	.align	128
.text._ZN7cutlass13device_kernelIN5flash19enable_sm80_to_sm89INS1_16FlashAttnFwdSm80INS1_25CollectiveMainloopFwdSm80ILi4ELi1ELb0EN4cute5tupleIJNS5_1CILi128EEENS7_ILi48EEENS7_ILi96EEEEEELi96ENS_10bfloat16_tEfNS_4arch4Sm80ELb0ELb0ELb0ELb1ELb0ELb1ELb1ELb1EEENS1_21CollectiveEpilogueFwdINS6_IJS8_SA_S9_EEENS6_IJNS7_ILi1EEESI_SI_EEESC_SE_Li128ELb1ELb1ELb1ELb0EEENS1_36VarlenDynamicPersistentTileSchedulerILi128ELi48ELi128ELi128ELb1ELb1ELb0ELb0ELb1ELb1EEEEEEEEEvNT_6ParamsE:
        .type           _ZN7cutlass13device_kernelIN5flash19enable_sm80_to_sm89INS1_16FlashAttnFwdSm80INS1_25CollectiveMainloopFwdSm80ILi4ELi1ELb0EN4cute5tupleIJNS5_1CILi128EEENS7_ILi48EEENS7_ILi96EEEEEELi96ENS_10bfloat16_tEfNS_4arch4Sm80ELb0ELb0ELb0ELb1ELb0ELb1ELb1ELb1EEENS1_21CollectiveEpilogueFwdINS6_IJS8_SA_S9_EEENS6_IJNS7_ILi1EEESI_SI_EEESC_SE_Li128ELb1ELb1ELb1ELb0EEENS1_36VarlenDynamicPersistentTileSchedulerILi128ELi48ELi128ELi128ELb1ELb1ELb0ELb0ELb1ELb1EEEEEEEEEvNT_6ParamsE,@function
        .size           _ZN7cutlass13device_kernelIN5flash19enable_sm80_to_sm89INS1_16FlashAttnFwdSm80INS1_25CollectiveMainloopFwdSm80ILi4ELi1ELb0EN4cute5tupleIJNS5_1CILi128EEENS7_ILi48EEENS7_ILi96EEEEEELi96ENS_10bfloat16_tEfNS_4arch4Sm80ELb0ELb0ELb0ELb1ELb0ELb1ELb1ELb1EEENS1_21CollectiveEpilogueFwdINS6_IJS8_SA_S9_EEENS6_IJNS7_ILi1EEESI_SI_EEESC_SE_Li128ELb1ELb1ELb1ELb0EEENS1_36VarlenDynamicPersistentTileSchedulerILi128ELi48ELi128ELi128ELb1ELb1ELb0ELb0ELb1ELb1EEEEEEEEEvNT_6ParamsE,(.L_x_11 - _ZN7cutlass13device_kernelIN5flash19enable_sm80_to_sm89INS1_16FlashAttnFwdSm80INS1_25CollectiveMainloopFwdSm80ILi4ELi1ELb0EN4cute5tupleIJNS5_1CILi128EEENS7_ILi48EEENS7_ILi96EEEEEELi96ENS_10bfloat16_tEfNS_4arch4Sm80ELb0ELb0ELb0ELb1ELb0ELb1ELb1ELb1EEENS1_21CollectiveEpilogueFwdINS6_IJS8_SA_S9_EEENS6_IJNS7_ILi1EEESI_SI_EEESC_SE_Li128ELb1ELb1ELb1ELb0EEENS1_36VarlenDynamicPersistentTileSchedulerILi128ELi48ELi128ELi128ELb1ELb1ELb0ELb0ELb1ELb1EEEEEEEEEvNT_6ParamsE)
        .other          _ZN7cutlass13device_kernelIN5flash19enable_sm80_to_sm89INS1_16FlashAttnFwdSm80INS1_25CollectiveMainloopFwdSm80ILi4ELi1ELb0EN4cute5tupleIJNS5_1CILi128EEENS7_ILi48EEENS7_ILi96EEEEEELi96ENS_10bfloat16_tEfNS_4arch4Sm80ELb0ELb0ELb0ELb1ELb0ELb1ELb1ELb1EEENS1_21CollectiveEpilogueFwdINS6_IJS8_SA_S9_EEENS6_IJNS7_ILi1EEESI_SI_EEESC_SE_Li128ELb1ELb1ELb1ELb0EEENS1_36VarlenDynamicPersistentTileSchedulerILi128ELi48ELi128ELi128ELb1ELb1ELb0ELb0ELb1ELb1EEEEEEEEEvNT_6ParamsE,@"STO_CUDA_ENTRY STV_DEFAULT"
_ZN7cutlass13device_kernelIN5flash19enable_sm80_to_sm89INS1_16FlashAttnFwdSm80INS1_25CollectiveMainloopFwdSm80ILi4ELi1ELb0EN4cute5tupleIJNS5_1CILi128EEENS7_ILi48EEENS7_ILi96EEEEEELi96ENS_10bfloat16_tEfNS_4arch4Sm80ELb0ELb0ELb0ELb1ELb0ELb1ELb1ELb1EEENS1_21CollectiveEpilogueFwdINS6_IJS8_SA_S9_EEENS6_IJNS7_ILi1EEESI_SI_EEESC_SE_Li128ELb1ELb1ELb1ELb0EEENS1_36VarlenDynamicPersistentTileSchedulerILi128ELi48ELi128ELi128ELb1ELb1ELb0ELb0ELb1ELb1EEEEEEEEEvNT_6ParamsE:
[----:B------:R-:W-:Y:S01]  /*0000*/  LDC R1, c[0x0][0x28] ;  /* 0x00000a00ff017b82 */ /* 0x000fe20000000800 */
[----:B------:R-:W-:Y:S05]  /*0010*/  EXIT ;  /* 0x000000000000794d */ /* 0x000fea0003800000 */
.L_x_2:
        /* <DEDUP_REMOVED lines=14> */
.L_x_11:


//--------------------- .text._ZN7cutlass13device_kernelIN5flash19enable_sm80_to_sm89INS1_16FlashAttnFwdSm80INS1_25CollectiveMainloopFwdSm80ILi4ELi1ELb0EN4cute5tupleIJNS5_1CILi128EEENS7_ILi48EEENS7_ILi96EEEEEELi96ENS_10bfloat16_tEfNS_4arch4Sm80ELb0ELb1ELb0ELb0ELb0ELb0ELb1ELb1EEENS1_21CollectiveEpilogueFwdINS6_IJS8_SA_S9_EEENS6_IJNS7_ILi1EEESI_SI_EEESC_SE_Li128ELb0ELb1ELb1ELb0EEENS1_19SingleTileSchedulerILb0ELb1ELb1ELi128EEEEEEEEEvNT_6ParamsE --------------------------
	.section	.text._ZN7cutlass13device_kernelIN5flash19enable_sm80_to_sm89INS1_16FlashAttnFwdSm80INS1_25CollectiveMainloopFwdSm80ILi4ELi1ELb0EN4cute5tupleIJNS5_1CILi128EEENS7_ILi48EEENS7_ILi96EEEEEELi96ENS_10bfloat16_tEfNS_4arch4Sm80ELb0ELb1ELb0ELb0ELb0ELb0ELb1ELb1EEENS1_21CollectiveEpilogueFwdINS6_IJS8_SA_S9_EEENS6_IJNS7_ILi1EEESI_SI_EEESC_SE_Li128ELb0ELb1ELb1ELb0EEENS1_19SingleTileSchedulerILb0ELb1ELb1ELi128EEEEEEEEEvNT_6ParamsE,"ax",@progbits
	.align	128
.text._ZN7cutlass13device_kernelIN5flash19enable_sm80_to_sm89INS1_16FlashAttnFwdSm80INS1_25CollectiveMainloopFwdSm80ILi4ELi1ELb0EN4cute5tupleIJNS5_1CILi128EEENS7_ILi48EEENS7_ILi96EEEEEELi96ENS_10bfloat16_tEfNS_4arch4Sm80ELb0ELb1ELb0ELb0ELb0ELb0ELb1ELb1EEENS1_21CollectiveEpilogueFwdINS6_IJS8_SA_S9_EEENS6_IJNS7_ILi1EEESI_SI_EEESC_SE_Li128ELb0ELb1ELb1ELb0EEENS1_19SingleTileSchedulerILb0ELb1ELb1ELi128EEEEEEEEEvNT_6ParamsE:
        .type           _ZN7cutlass13device_kernelIN5flash19enable_sm80_to_sm89INS1_16FlashAttnFwdSm80INS1_25CollectiveMainloopFwdSm80ILi4ELi1ELb0EN4cute5tupleIJNS5_1CILi128EEENS7_ILi48EEENS7_ILi96EEEEEELi96ENS_10bfloat16_tEfNS_4arch4Sm80ELb0ELb1ELb0ELb0ELb0ELb0ELb1ELb1EEENS1_21CollectiveEpilogueFwdINS6_IJS8_SA_S9_EEENS6_IJNS7_ILi1EEESI_SI_EEESC_SE_Li128ELb0ELb1ELb1ELb0EEENS1_19SingleTileSchedulerILb0ELb1ELb1ELi128EEEEEEEEEvNT_6ParamsE,@function
        .size           _ZN7cutlass13device_kernelIN5flash19enable_sm80_to_sm89INS1_16FlashAttnFwdSm80INS1_25CollectiveMainloopFwdSm80ILi4ELi1ELb0EN4cute5tupleIJNS5_1CILi128EEENS7_ILi48EEENS7_ILi96EEEEEELi96ENS_10bfloat16_tEfNS_4arch4Sm80ELb0ELb1ELb0ELb0ELb0ELb0ELb1ELb1EEENS1_21CollectiveEpilogueFwdINS6_IJS8_SA_S9_EEENS6_IJNS7_ILi1EEESI_SI_EEESC_SE_Li128ELb0ELb1ELb1ELb0EEENS1_19SingleTileSchedulerILb0ELb1ELb1ELi128EEEEEEEEEvNT_6ParamsE,(.L_x_12 - _ZN7cutlass13device_kernelIN5flash19enable_sm80_to_sm89INS1_16FlashAttnFwdSm80INS1_25CollectiveMainloopFwdSm80ILi4ELi1ELb0EN4cute5tupleIJNS5_1CILi128EEENS7_ILi48EEENS7_ILi96EEEEEELi96ENS_10bfloat16_tEfNS_4arch4Sm80ELb0ELb1ELb0ELb0ELb0ELb0ELb1ELb1EEENS1_21CollectiveEpilogueFwdINS6_IJS8_SA_S9_EEENS6_IJNS7_ILi1EEESI_SI_EEESC_SE_Li128ELb0ELb1ELb1ELb0EEENS1_19SingleTileSchedulerILb0ELb1ELb1ELi128EEEEEEEEEvNT_6ParamsE)
        .other          _ZN7cutlass13device_kernelIN5flash19enable_sm80_to_sm89INS1_16FlashAttnFwdSm80INS1_25CollectiveMainloopFwdSm80ILi4ELi1ELb0EN4cute5tupleIJNS5_1CILi128EEENS7_ILi48EEENS7_ILi96EEEEEELi96ENS_10bfloat16_tEfNS_4arch4Sm80ELb0ELb1ELb0ELb0ELb0ELb0ELb1ELb1EEENS1_21CollectiveEpilogueFwdINS6_IJS8_SA_S9_EEENS6_IJNS7_ILi1EEESI_SI_EEESC_SE_Li128ELb0ELb1ELb1ELb0EEENS1_19SingleTileSchedulerILb0ELb1ELb1ELi128EEEEEEEEEvNT_6ParamsE,@"STO_CUDA_ENTRY STV_DEFAULT"
_ZN7cutlass13device_kernelIN5flash19enable_sm80_to_sm89INS1_16FlashAttnFwdSm80INS1_25CollectiveMainloopFwdSm80ILi4ELi1ELb0EN4cute5tupleIJNS5_1CILi128EEENS7_ILi48EEENS7_ILi96EEEEEELi96ENS_10bfloat16_tEfNS_4arch4Sm80ELb0ELb1ELb0ELb0ELb0ELb0ELb1ELb1EEENS1_21CollectiveEpilogueFwdINS6_IJS8_SA_S9_EEENS6_IJNS7_ILi1EEESI_SI_EEESC_SE_Li128ELb0ELb1ELb1ELb0EEENS1_19SingleTileSchedulerILb0ELb1ELb1ELi128EEEEEEEEEvNT_6ParamsE:
[----:B------:R-:W-:Y:S01]  /*0000*/  LDC R1, c[0x0][0x28] ;  /* 0x00000a00ff017b82 */ /* 0x000fe20000000800 */
[----:B------:R-:W-:Y:S05]  /*0010*/  EXIT ;  /* 0x000000000000794d */ /* 0x000fea0003800000 */
.L_x_3:
        /* <DEDUP_REMOVED lines=14> */
.L_x_12:


//--------------------- .text._ZN7cutlass13device_kernelIN5flash19enable_sm80_to_sm89INS1_16FlashAttnFwdSm80INS1_25CollectiveMainloopFwdSm80ILi4ELi1ELb0EN4cute5tupleIJNS5_1CILi128EEENS7_ILi48EEENS7_ILi96EEEEEELi96ENS_10bfloat16_tEfNS_4arch4Sm80ELb0ELb1ELb0ELb1ELb0ELb0ELb1ELb1EEENS1_21CollectiveEpilogueFwdINS6_IJS8_SA_S9_EEENS6_IJNS7_ILi1EEESI_SI_EEESC_SE_Li128ELb1ELb1ELb1ELb0EEENS1_36VarlenDynamicPersistentTileSchedulerILi128ELi48ELi128ELi128ELb1ELb1ELb0ELb1ELb0ELb1EEEEEEEEEvNT_6ParamsE --------------------------
	.section	.text._ZN7cutlass13device_kernelIN5flash19enable_sm80_to_sm89INS1_16FlashAttnFwdSm80INS1_25CollectiveMainloopFwdSm80ILi4ELi1ELb0EN4cute5tupleIJNS5_1CILi128EEENS7_ILi48EEENS7_ILi96EEEEEELi96ENS_10bfloat16_tEfNS_4arch4Sm80ELb0ELb1ELb0ELb1ELb0ELb0ELb1ELb1EEENS1_21CollectiveEpilogueFwdINS6_IJS8_SA_S9_EEENS6_IJNS7_ILi1EEESI_SI_EEESC_SE_Li128ELb1ELb1ELb1ELb0EEENS1_36VarlenDynamicPersistentTileSchedulerILi128ELi48ELi128ELi128ELb1ELb1ELb0ELb1ELb0ELb1EEEEEEEEEvNT_6ParamsE,"ax",@progbits
	.align	128
.text._ZN7cutlass13device_kernelIN5flash19enable_sm80_to_sm89INS1_16FlashAttnFwdSm80INS1_25CollectiveMainloopFwdSm80ILi4ELi1ELb0EN4cute5tupleIJNS5_1CILi128EEENS7_ILi48EEENS7_ILi96EEEEEELi96ENS_10bfloat16_tEfNS_4arch4Sm80ELb0ELb1ELb0ELb1ELb0ELb0ELb1ELb1EEENS1_21CollectiveEpilogueFwdINS6_IJS8_SA_S9_EEENS6_IJNS7_ILi1EEESI_SI_EEESC_SE_Li128ELb1ELb1ELb1ELb0EEENS1_36VarlenDynamicPersistentTileSchedulerILi128ELi48ELi128ELi128ELb1ELb1ELb0ELb1ELb0ELb1EEEEEEEEEvNT_6ParamsE:
        .type           _ZN7cutlass13device_kernelIN5flash19enable_sm80_to_sm89INS1_16FlashAttnFwdSm80INS1_25CollectiveMainloopFwdSm80ILi4ELi1ELb0EN4cute5tupleIJNS5_1CILi128EEENS7_ILi48EEENS7_ILi96EEEEEELi96ENS_10bfloat16_tEfNS_4arch4Sm80ELb0ELb1ELb0ELb1ELb0ELb0ELb1ELb1EEENS1_21CollectiveEpilogueFwdINS6_IJS8_SA_S9_EEENS6_IJNS7_ILi1EEESI_SI_EEESC_SE_Li128ELb1ELb1ELb1ELb0EEENS1_36VarlenDynamicPersistentTileSchedulerILi128ELi48ELi128ELi128ELb1ELb1ELb0ELb1ELb0ELb1EEEEEEEEEvNT_6ParamsE,@function
        .size           _ZN7cutlass13device_kernelIN5flash19enable_sm80_to_sm89INS1_16FlashAttnFwdSm80INS1_25CollectiveMainloopFwdSm80ILi4ELi1ELb0EN4cute5tupleIJNS5_1CILi128EEENS7_ILi48EEENS7_ILi96EEEEEELi96ENS_10bfloat16_tEfNS_4arch4Sm80ELb0ELb1ELb0ELb1ELb0ELb0ELb1ELb1EEENS1_21CollectiveEpilogueFwdINS6_IJS8_SA_S9_EEENS6_IJNS7_ILi1EEESI_SI_EEESC_SE_Li128ELb1ELb1ELb1ELb0EEENS1_36VarlenDynamicPersistentTileSchedulerILi128ELi48ELi128ELi128ELb1ELb1ELb0ELb1ELb0ELb1EEEEEEEEEvNT_6ParamsE,(.L_x_13 - _ZN7cutlass13device_kernelIN5flash19enable_sm80_to_sm89INS1_16FlashAttnFwdSm80INS1_25CollectiveMainloopFwdSm80ILi4ELi1ELb0EN4cute5tupleIJNS5_1CILi128EEENS7_ILi48EEENS7_ILi96EEEEEELi96ENS_10bfloat16_tEfNS_4arch4Sm80ELb0ELb1ELb0ELb1ELb0ELb0ELb1ELb1EEENS1_21CollectiveEpilogueFwdINS6_IJS8_SA_S9_EEENS6_IJNS7_ILi1EEESI_SI_EEESC_SE_Li128ELb1ELb1ELb1ELb0EEENS1_36VarlenDynamicPersistentTileSchedulerILi128ELi48ELi128ELi128ELb1ELb1ELb0ELb1ELb0ELb1EEEEEEEEEvNT_6ParamsE)
        .other          _ZN7cutlass13device_kernelIN5flash19enable_sm80_to_sm89INS1_16FlashAttnFwdSm80INS1_25CollectiveMainloopFwdSm80ILi4ELi1ELb0EN4cute5tupleIJNS5_1CILi128EEENS7_ILi48EEENS7_ILi96EEEEEELi96ENS_10bfloat16_tEfNS_4arch4Sm80ELb0ELb1ELb0ELb1ELb0ELb0ELb1ELb1EEENS1_21CollectiveEpilogueFwdINS6_IJS8_SA_S9_EEENS6_IJNS7_ILi1EEESI_SI_EEESC_SE_Li128ELb1ELb1ELb1ELb0EEENS1_36VarlenDynamicPersistentTileSchedulerILi128ELi48ELi128ELi128ELb1ELb1ELb0ELb1ELb0ELb1EEEEEEEEEvNT_6ParamsE,@"STO_CUDA_ENTRY STV_DEFAULT"
_ZN7cutlass13device_kernelIN5flash19enable_sm80_to_sm89INS1_16FlashAttnFwdSm80INS1_25CollectiveMainloopFwdSm80ILi4ELi1ELb0EN4cute5tupleIJNS5_1CILi128EEENS7_ILi48EEENS7_ILi96EEEEEELi96ENS_10bfloat16_tEfNS_4arch4Sm80ELb0ELb1ELb0ELb1ELb0ELb0ELb1ELb1EEENS1_21CollectiveEpilogueFwdINS6_IJS8_SA_S9_EEENS6_IJNS7_ILi1EEESI_SI_EEESC_SE_Li128ELb1ELb1ELb1ELb0EEENS1_36VarlenDynamicPersistentTileSchedulerILi128ELi48ELi128ELi128ELb1ELb1ELb0ELb1ELb0ELb1EEEEEEEEEvNT_6ParamsE:
[----:B------:R-:W-:Y:S01]  /*0000*/  LDC R1, c[0x0][0x28] ;  /* 0x00000a00ff017b82 */ /* 0x000fe20000000800 */
[----:B------:R-:W-:Y:S05]  /*0010*/  EXIT ;  /* 0x000000000000794d */ /* 0x000fea0003800000 */
.L_x_4:
        /* <DEDUP_REMOVED lines=14> */
.L_x_13:


//--------------------- .text._ZN7cutlass13device_kernelIN5flash19enable_sm80_to_sm89INS1_16FlashAttnFwdSm80INS1_25CollectiveMainloopFwdSm80ILi4ELi1ELb0EN4cute5tupleIJNS5_1CILi128EEENS7_ILi48EEENS7_ILi96EEEEEELi96ENS_10bfloat16_tEfNS_4arch4Sm80ELb0ELb1ELb0ELb1ELb0ELb1ELb1ELb1EEENS1_21CollectiveEpilogueFwdINS6_IJS8_SA_S9_EEENS6_IJNS7_ILi1EEESI_SI_EEESC_SE_Li128ELb1ELb1ELb1ELb0EEENS1_36VarlenDynamicPersistentTileSchedulerILi128ELi48ELi128ELi128ELb1ELb1ELb0ELb1ELb0ELb1EEEEEEEEEvNT_6ParamsE --------------------------
	.section	.text._ZN7cutlass13device_kernelIN5flash19enable_sm80_to_sm89INS1_16FlashAttnFwdSm80INS1_25CollectiveMainloopFwdSm80ILi4ELi1ELb0EN4cute5tupleIJNS5_1CILi128EEENS7_ILi48EEENS7_ILi96EEEEEELi96ENS_10bfloat16_tEfNS_4arch4Sm80ELb0ELb1ELb0ELb1ELb0ELb1ELb1ELb1EEENS1_21CollectiveEpilogueFwdINS6_IJS8_SA_S9_EEENS6_IJNS7_ILi1EEESI_SI_EEESC_SE_Li128ELb1ELb1ELb1ELb0EEENS1_36VarlenDynamicPersistentTileSchedulerILi128ELi48ELi128ELi128ELb1ELb1ELb0ELb1ELb0ELb1EEEEEEEEEvNT_6ParamsE,"ax",@progbits
	.align	128
.text._ZN7cutlass13device_kernelIN5flash19enable_sm80_to_sm89INS1_16FlashAttnFwdSm80INS1_25CollectiveMainloopFwdSm80ILi4ELi1ELb0EN4cute5tupleIJNS5_1CILi128EEENS7_ILi48EEENS7_ILi96EEEEEELi96ENS_10bfloat16_tEfNS_4arch4Sm80ELb0ELb1ELb0ELb1ELb0ELb1ELb1ELb1EEENS1_21CollectiveEpilogueFwdINS6_IJS8_SA_S9_EEENS6_IJNS7_ILi1EEESI_SI_EEESC_SE_Li128ELb1ELb1ELb1ELb0EEENS1_36VarlenDynamicPersistentTileSchedulerILi128ELi48ELi128ELi128ELb1ELb1ELb0ELb1ELb0ELb1EEEEEEEEEvNT_6ParamsE:
        .type           _ZN7cutlass13device_kernelIN5flash19enable_sm80_to_sm89INS1_16FlashAttnFwdSm80INS1_25CollectiveMainloopFwdSm80ILi4ELi1ELb0EN4cute5tupleIJNS5_1CILi128EEENS7_ILi48EEENS7_ILi96EEEEEELi96ENS_10bfloat16_tEfNS_4arch4Sm80ELb0ELb1ELb0ELb1ELb0ELb1ELb1ELb1EEENS1_21CollectiveEpilogueFwdINS6_IJS8_SA_S9_EEENS6_IJNS7_ILi1EEESI_SI_EEESC_SE_Li128ELb1ELb1ELb1ELb0EEENS1_36VarlenDynamicPersistentTileSchedulerILi128ELi48ELi128ELi128ELb1ELb1ELb0ELb1ELb0ELb1EEEEEEEEEvNT_6ParamsE,@function
        .size           _ZN7cutlass13device_kernelIN5flash19enable_sm80_to_sm89INS1_16FlashAttnFwdSm80INS1_25CollectiveMainloopFwdSm80ILi4ELi1ELb0EN4cute5tupleIJNS5_1CILi128EEENS7_ILi48EEENS7_ILi96EEEEEELi96ENS_10bfloat16_tEfNS_4arch4Sm80ELb0ELb1ELb0ELb1ELb0ELb1ELb1ELb1EEENS1_21CollectiveEpilogueFwdINS6_IJS8_SA_S9_EEENS6_IJNS7_ILi1EEESI_SI_EEESC_SE_Li128ELb1ELb1ELb1ELb0EEENS1_36VarlenDynamicPersistentTileSchedulerILi128ELi48ELi128ELi128ELb1ELb1ELb0ELb1ELb0ELb1EEEEEEEEEvNT_6ParamsE,(.L_x_14 - _ZN7cutlass13device_kernelIN5flash19enable_sm80_to_sm89INS1_16FlashAttnFwdSm80INS1_25CollectiveMainloopFwdSm80ILi4ELi1ELb0EN4cute5tupleIJNS5_1CILi128EEENS7_ILi48EEENS7_ILi96EEEEEELi96ENS_10bfloat16_tEfNS_4arch4Sm80ELb0ELb1ELb0ELb1ELb0ELb1ELb1ELb1EEENS1_21CollectiveEpilogueFwdINS6_IJS8_SA_S9_EEENS6_IJNS7_ILi1EEESI_SI_EEESC_SE_Li128ELb1ELb1ELb1ELb0EEENS1_36VarlenDynamicPersistentTileSchedulerILi128ELi48ELi128ELi128ELb1ELb1ELb0ELb1ELb0ELb1EEEEEEEEEvNT_6ParamsE)
        .other          _ZN7cutlass13device_kernelIN5flash19enable_sm80_to_sm89INS1_16FlashAttnFwdSm80INS1_25CollectiveMainloopFwdSm80ILi4ELi1ELb0EN4cute5tupleIJNS5_1CILi128EEENS7_ILi48EEENS7_ILi96EEEEEELi96ENS_10bfloat16_tEfNS_4arch4Sm80ELb0ELb1ELb0ELb1ELb0ELb1ELb1ELb1EEENS1_21CollectiveEpilogueFwdINS6_IJS8_SA_S9_EEENS6_IJNS7_ILi1EEESI_SI_EEESC_SE_Li128ELb1ELb1ELb1ELb0EEENS1_36VarlenDynamicPersistentTileSchedulerILi128ELi48ELi128ELi128ELb1ELb1ELb0ELb1ELb0ELb1EEEEEEEEEvNT_6ParamsE,@"STO_CUDA_ENTRY STV_DEFAULT"
_ZN7cutlass13device_kernelIN5flash19enable_sm80_to_sm89INS1_16FlashAttnFwdSm80INS1_25CollectiveMainloopFwdSm80ILi4ELi1ELb0EN4cute5tupleIJNS5_1CILi128EEENS7_ILi48EEENS7_ILi96EEEEEELi96ENS_10bfloat16_tEfNS_4arch4Sm80ELb0ELb1ELb0ELb1ELb0ELb1ELb1ELb1EEENS1_21CollectiveEpilogueFwdINS6_IJS8_SA_S9_EEENS6_IJNS7_ILi1EEESI_SI_EEESC_SE_Li128ELb1ELb1ELb1ELb0EEENS1_36VarlenDynamicPersistentTileSchedulerILi128ELi48ELi128ELi128ELb1ELb1ELb0ELb1ELb0ELb1EEEEEEEEEvNT_6ParamsE:
[----:B------:R-:W-:Y:S01]  /*0000*/  LDC R1, c[0x0][0x28] ;  /* 0x00000a00ff017b82 */ /* 0x000fe20000000800 */
[----:B------:R-:W-:Y:S05]  /*0010*/  EXIT ;  /* 0x000000000000794d */ /* 0x000fea0003800000 */
.L_x_5:
        /* <DEDUP_REMOVED lines=14> */
.L_x_14:


//--------------------- .text._ZN7cutlass13device_kernelIN5flash19enable_sm80_to_sm89INS1_16FlashAttnFwdSm80INS1_25CollectiveMainloopFwdSm80ILi4ELi1ELb0EN4cute5tupleIJNS5_1CILi128EEENS7_ILi64EEENS7_ILi96EEEEEELi96ENS_10bfloat16_tEfNS_4arch4Sm80ELb1ELb0ELb0ELb0ELb0ELb0ELb1ELb1EEENS1_21CollectiveEpilogueFwdINS6_IJS8_SA_S9_EEENS6_IJNS7_ILi1EEESI_SI_EEESC_SE_Li128ELb0ELb1ELb1ELb0EEENS1_30DynamicPersistentTileSchedulerILi128ELi128ELb1ELb1ELb0EEEEEEEEEvNT_6ParamsE --------------------------
	.section	.text._ZN7cutlass13device_kernelIN5flash19enable_sm80_to_sm89INS1_16FlashAttnFwdSm80INS1_25CollectiveMainloopFwdSm80ILi4ELi1ELb0EN4cute5tupleIJNS5_1CILi128EEENS7_ILi64EEENS7_ILi96EEEEEELi96ENS_10bfloat16_tEfNS_4arch4Sm80ELb1ELb0ELb0ELb0ELb0ELb0ELb1ELb1EEENS1_21CollectiveEpilogueFwdINS6_IJS8_SA_S9_EEENS6_IJNS7_ILi1EEESI_SI_EEESC_SE_Li128ELb0ELb1ELb1ELb0EEENS1_30DynamicPersistentTileSchedulerILi128ELi128ELb1ELb1ELb0EEEEEEEEEvNT_6ParamsE,"ax",@progbits
	.align	128
.text._ZN7cutlass13device_kernelIN5flash19enable_sm80_to_sm89INS1_16FlashAttnFwdSm80INS1_25CollectiveMainloopFwdSm80ILi4ELi1ELb0EN4cute5tupleIJNS5_1CILi128EEENS7_ILi64EEENS7_ILi96EEEEEELi96ENS_10bfloat16_tEfNS_4arch4Sm80ELb1ELb0ELb0ELb0ELb0ELb0ELb1ELb1EEENS1_21CollectiveEpilogueFwdINS6_IJS8_SA_S9_EEENS6_IJNS7_ILi1EEESI_SI_EEESC_SE_Li128ELb0ELb1ELb1ELb0EEENS1_30DynamicPersistentTileSchedulerILi128ELi128ELb1ELb1ELb0EEEEEEEEEvNT_6ParamsE:
        .type           _ZN7cutlass13device_kernelIN5flash19enable_sm80_to_sm89INS1_16FlashAttnFwdSm80INS1_25CollectiveMainloopFwdSm80ILi4ELi1ELb0EN4cute5tupleIJNS5_1CILi128EEENS7_ILi64EEENS7_ILi96EEEEEELi96ENS_10bfloat16_tEfNS_4arch4Sm80ELb1ELb0ELb0ELb0ELb0ELb0ELb1ELb1EEENS1_21CollectiveEpilogueFwdINS6_IJS8_SA_S9_EEENS6_IJNS7_ILi1EEESI_SI_EEESC_SE_Li128ELb0ELb1ELb1ELb0EEENS1_30DynamicPersistentTileSchedulerILi128ELi128ELb1ELb1ELb0EEEEEEEEEvNT_6ParamsE,@function
        .size           _ZN7cutlass13device_kernelIN5flash19enable_sm80_to_sm89INS1_16FlashAttnFwdSm80INS1_25CollectiveMainloopFwdSm80ILi4ELi1ELb0EN4cute5tupleIJNS5_1CILi128EEENS7_ILi64EEENS7_ILi96EEEEEELi96ENS_10bfloat16_tEfNS_4arch4Sm80ELb1ELb0ELb0ELb0ELb0ELb0ELb1ELb1EEENS1_21CollectiveEpilogueFwdINS6_IJS8_SA_S9_EEENS6_IJNS7_ILi1EEESI_SI_EEESC_SE_Li128ELb0ELb1ELb1ELb0EEENS1_30DynamicPersistentTileSchedulerILi128ELi128ELb1ELb1ELb0EEEEEEEEEvNT_6ParamsE,(.L_x_15 - _ZN7cutlass13device_kernelIN5flash19enable_sm80_to_sm89INS1_16FlashAttnFwdSm80INS1_25CollectiveMainloopFwdSm80ILi4ELi1ELb0EN4cute5tupleIJNS5_1CILi128EEENS7_ILi64EEENS7_ILi96EEEEEELi96ENS_10bfloat16_tEfNS_4arch4Sm80ELb1ELb0ELb0ELb0ELb0ELb0ELb1ELb1EEENS1_21CollectiveEpilogueFwdINS6_IJS8_SA_S9_EEENS6_IJNS7_ILi1EEESI_SI_EEESC_SE_Li128ELb0ELb1ELb1ELb0EEENS1_30DynamicPersistentTileSchedulerILi128ELi128ELb1ELb1ELb0EEEEEEEEEvNT_6ParamsE)
        .other          _ZN7cutlass13device_kernelIN5flash19enable_sm80_to_sm89INS1_16FlashAttnFwdSm80INS1_25CollectiveMainloopFwdSm80ILi4ELi1ELb0EN4cute5tupleIJNS5_1CILi128EEENS7_ILi64EEENS7_ILi96EEEEEELi96ENS_10bfloat16_tEfNS_4arch4Sm80ELb1ELb0ELb0ELb0ELb0ELb0ELb1ELb1EEENS1_21CollectiveEpilogueFwdINS6_IJS8_SA_S9_EEENS6_IJNS7_ILi1EEESI_SI_EEESC_SE_Li128ELb0ELb1ELb1ELb0EEENS1_30DynamicPersistentTileSchedulerILi128ELi128ELb1ELb1ELb0EEEEEEEEEvNT_6ParamsE,@"STO_CUDA_ENTRY STV_DEFAULT"
_ZN7cutlass13device_kernelIN5flash19enable_sm80_to_sm89INS1_16FlashAttnFwdSm80INS1_25CollectiveMainloopFwdSm80ILi4ELi1ELb0EN4cute5tupleIJNS5_1CILi128EEENS7_ILi64EEENS7_ILi96EEEEEELi96ENS_10bfloat16_tEfNS_4arch4Sm80ELb1ELb0ELb0ELb0ELb0ELb0ELb1ELb1EEENS1_21CollectiveEpilogueFwdINS6_IJS8_SA_S9_EEENS6_IJNS7_ILi1EEESI_SI_EEESC_SE_Li128ELb0ELb1ELb1ELb0EEENS1_30DynamicPersistentTileSchedulerILi128ELi128ELb1ELb1ELb0EEEEEEEEEvNT_6ParamsE:
[----:B------:R-:W-:Y:S01]  /*0000*/  LDC R1, c[0x0][0x28] ;  /* 0x00000a00ff017b82 */ /* 0x000fe20000000800 */
[----:B------:R-:W-:Y:S05]  /*0010*/  EXIT ;  /* 0x000000000000794d */ /* 0x000fea0003800000 */
.L_x_6:
        /* <DEDUP_REMOVED lines=14> */
.L_x_15:


//--------------------- .text._ZN7cutlass13device_kernelIN5flash19enable_sm80_to_sm89INS1_16FlashAttnFwdSm80INS1_25CollectiveMainloopFwdSm80ILi4ELi1ELb0EN4cute5tupleIJNS5_1CILi128EEENS7_ILi48EEENS7_ILi96EEEEEELi96ENS_10bfloat16_tEfNS_4arch4Sm80ELb1ELb0ELb0ELb1ELb0ELb0ELb1ELb1EEENS1_21CollectiveEpilogueFwdINS6_IJS8_SA_S9_EEENS6_IJNS7_ILi1EEESI_SI_EEESC_SE_Li128ELb1ELb1ELb1ELb0EEENS1_36VarlenDynamicPersistentTileSchedulerILi128ELi48ELi128ELi128ELb1ELb1ELb0ELb1ELb1ELb1EEEEEEEEEvNT_6ParamsE --------------------------
	.section	.text._ZN7cutlass13device_kernelIN5flash19enable_sm80_to_sm89INS1_16FlashAttnFwdSm80INS1_25CollectiveMainloopFwdSm80ILi4ELi1ELb0EN4cute5tupleIJNS5_1CILi128EEENS7_ILi48EEENS7_ILi96EEEEEELi96ENS_10bfloat16_tEfNS_4arch4Sm80ELb1ELb0ELb0ELb1ELb0ELb0ELb1ELb1EEENS1_21CollectiveEpilogueFwdINS6_IJS8_SA_S9_EEENS6_IJNS7_ILi1EEESI_SI_EEESC_SE_Li128ELb1ELb1ELb1ELb0EEENS1_36VarlenDynamicPersistentTileSchedulerILi128ELi48ELi128ELi128ELb1ELb1ELb0ELb1ELb1ELb1EEEEEEEEEvNT_6ParamsE,"ax",@progbits
	.align	128
.text._ZN7cutlass13device_kernelIN5flash19enable_sm80_to_sm89INS1_16FlashAttnFwdSm80INS1_25CollectiveMainloopFwdSm80ILi4ELi1ELb0EN4cute5tupleIJNS5_1CILi128EEENS7_ILi48EEENS7_ILi96EEEEEELi96ENS_10bfloat16_tEfNS_4arch4Sm80ELb1ELb0ELb0ELb1ELb0ELb0ELb1ELb1EEENS1_21CollectiveEpilogueFwdINS6_IJS8_SA_S9_EEENS6_IJNS7_ILi1EEESI_SI_EEESC_SE_Li128ELb1ELb1ELb1ELb0EEENS1_36VarlenDynamicPersistentTileSchedulerILi128ELi48ELi128ELi128ELb1ELb1ELb0ELb1ELb1ELb1EEEEEEEEEvNT_6ParamsE:
        .type           _ZN7cutlass13device_kernelIN5flash19enable_sm80_to_sm89INS1_16FlashAttnFwdSm80INS1_25CollectiveMainloopFwdSm80ILi4ELi1ELb0EN4cute5tupleIJNS5_1CILi128EEENS7_ILi48EEENS7_ILi96EEEEEELi96ENS_10bfloat16_tEfNS_4arch4Sm80ELb1ELb0ELb0ELb1ELb0ELb0ELb1ELb1EEENS1_21CollectiveEpilogueFwdINS6_IJS8_SA_S9_EEENS6_IJNS7_ILi1EEESI_SI_EEESC_SE_Li128ELb1ELb1ELb1ELb0EEENS1_36VarlenDynamicPersistentTileSchedulerILi128ELi48ELi128ELi128ELb1ELb1ELb0ELb1ELb1ELb1EEEEEEEEEvNT_6ParamsE,@function
        .size           _ZN7cutlass13device_kernelIN5flash19enable_sm80_to_sm89INS1_16FlashAttnFwdSm80INS1_25CollectiveMainloopFwdSm80ILi4ELi1ELb0EN4cute5tupleIJNS5_1CILi128EEENS7_ILi48EEENS7_ILi96EEEEEELi96ENS_10bfloat16_tEfNS_4arch4Sm80ELb1ELb0ELb0ELb1ELb0ELb0ELb1ELb1EEENS1_21CollectiveEpilogueFwdINS6_IJS8_SA_S9_EEENS6_IJNS7_ILi1EEESI_SI_EEESC_SE_Li128ELb1ELb1ELb1ELb0EEENS1_36VarlenDynamicPersistentTileSchedulerILi128ELi48ELi128ELi128ELb1ELb1ELb0ELb1ELb1ELb1EEEEEEEEEvNT_6ParamsE,(.L_x_16 - _ZN7cutlass13device_kernelIN5flash19enable_sm80_to_sm89INS1_16FlashAttnFwdSm80INS1_25CollectiveMainloopFwdSm80ILi4ELi1ELb0EN4cute5tupleIJNS5_1CILi128EEENS7_ILi48EEENS7_ILi96EEEEEELi96ENS_10bfloat16_tEfNS_4arch4Sm80ELb1ELb0ELb0ELb1ELb0ELb0ELb1ELb1EEENS1_21CollectiveEpilogueFwdINS6_IJS8_SA_S9_EEENS6_IJNS7_ILi1EEESI_SI_EEESC_SE_Li128ELb1ELb1ELb1ELb0EEENS1_36VarlenDynamicPersistentTileSchedulerILi128ELi48ELi128ELi128ELb1ELb1ELb0ELb1ELb1ELb1EEEEEEEEEvNT_6ParamsE)
        .other          _ZN7cutlass13device_kernelIN5flash19enable_sm80_to_sm89INS1_16FlashAttnFwdSm80INS1_25CollectiveMainloopFwdSm80ILi4ELi1ELb0EN4cute5tupleIJNS5_1CILi128EEENS7_ILi48EEENS7_ILi96EEEEEELi96ENS_10bfloat16_tEfNS_4arch4Sm80ELb1ELb0ELb0ELb1ELb0ELb0ELb1ELb1EEENS1_21CollectiveEpilogueFwdINS6_IJS8_SA_S9_EEENS6_IJNS7_ILi1EEESI_SI_EEESC_SE_Li128ELb1ELb1ELb1ELb0EEENS1_36VarlenDynamicPersistentTileSchedulerILi128ELi48ELi128ELi128ELb1ELb1ELb0ELb1ELb1ELb1EEEEEEEEEvNT_6ParamsE,@"STO_CUDA_ENTRY STV_DEFAULT"
_ZN7cutlass13device_kernelIN5flash19enable_sm80_to_sm89INS1_16FlashAttnFwdSm80INS1_25CollectiveMainloopFwdSm80ILi4ELi1ELb0EN4cute5tupleIJNS5_1CILi128EEENS7_ILi48EEENS7_ILi96EEEEEELi96ENS_10bfloat16_tEfNS_4arch4Sm80ELb1ELb0ELb0ELb1ELb0ELb0ELb1ELb1EEENS1_21CollectiveEpilogueFwdINS6_IJS8_SA_S9_EEENS6_IJNS7_ILi1EEESI_SI_EEESC_SE_Li128ELb1ELb1ELb1ELb0EEENS1_36VarlenDynamicPersistentTileSchedulerILi128ELi48ELi128ELi128ELb1ELb1ELb0ELb1ELb1ELb1EEEEEEEEEvNT_6ParamsE:
[----:B------:R-:W-:Y:S01]  /*0000*/  LDC R1, c[0x0][0x28] ;  /* 0x00000a00ff017b82 */ /* 0x000fe20000000800 */
[----:B------:R-:W-:Y:S05]  /*0010*/  EXIT ;  /* 0x000000000000794d */ /* 0x000fea0003800000 */
.L_x_7:
        /* <DEDUP_REMOVED lines=14> */
.L_x_16:


//--------------------- .text._ZN7cutlass13device_kernelIN5flash19enable_sm80_to_sm89INS1_16FlashAttnFwdSm80INS1_25CollectiveMainloopFwdSm80ILi4ELi1ELb0EN4cute5tupleIJNS5_1CILi128EEENS7_ILi48EEENS7_ILi96EEEEEELi96ENS_10bfloat16_tEfNS_4arch4Sm80ELb1ELb0ELb0ELb1ELb0ELb1ELb1ELb1EEENS1_21CollectiveEpilogueFwdINS6_IJS8_SA_S9_EEENS6_IJNS7_ILi1EEESI_SI_EEESC_SE_Li128ELb1ELb1ELb1ELb0EEENS1_36VarlenDynamicPersistentTileSchedulerILi128ELi48ELi128ELi128ELb1ELb1ELb0ELb1ELb1ELb1EEEEEEEEEvNT_6ParamsE --------------------------
	.section	.text._ZN7cutlass13device_kernelIN5flash19enable_sm80_to_sm89INS1_16FlashAttnFwdSm80INS1_25CollectiveMainloopFwdSm80ILi4ELi1ELb0EN4cute5tupleIJNS5_1CILi128EEENS7_ILi48EEENS7_ILi96EEEEEELi96ENS_10bfloat16_tEfNS_4arch4Sm80ELb1ELb0ELb0ELb1ELb0ELb1ELb1ELb1EEENS1_21CollectiveEpilogueFwdINS6_IJS8_SA_S9_EEENS6_IJNS7_ILi1EEESI_SI_EEESC_SE_Li128ELb1ELb1ELb1ELb0EEENS1_36VarlenDynamicPersistentTileSchedulerILi128ELi48ELi128ELi128ELb1ELb1ELb0ELb1ELb1ELb1EEEEEEEEEvNT_6ParamsE,"ax",@progbits
	.align	128
.text._ZN7cutlass13device_kernelIN5flash19enable_sm80_to_sm89INS1_16FlashAttnFwdSm80INS1_25CollectiveMainloopFwdSm80ILi4ELi1ELb0EN4cute5tupleIJNS5_1CILi128EEENS7_ILi48EEENS7_ILi96EEEEEELi96ENS_10bfloat16_tEfNS_4arch4Sm80ELb1ELb0ELb0ELb1ELb0ELb1ELb1ELb1EEENS1_21CollectiveEpilogueFwdINS6_IJS8_SA_S9_EEENS6_IJNS7_ILi1EEESI_SI_EEESC_SE_Li128ELb1ELb1ELb1ELb0EEENS1_36VarlenDynamicPersistentTileSchedulerILi128ELi48ELi128ELi128ELb1ELb1ELb0ELb1ELb1ELb1EEEEEEEEEvNT_6ParamsE:
        .type           _ZN7cutlass13device_kernelIN5flash19enable_sm80_to_sm89INS1_16FlashAttnFwdSm80INS1_25CollectiveMainloopFwdSm80ILi4ELi1ELb0EN4cute5tupleIJNS5_1CILi128EEENS7_ILi48EEENS7_ILi96EEEEEELi96ENS_10bfloat16_tEfNS_4arch4Sm80ELb1ELb0ELb0ELb1ELb0ELb1ELb1ELb1EEENS1_21CollectiveEpilogueFwdINS6_IJS8_SA_S9_EEENS6_IJNS7_ILi1EEESI_SI_EEESC_SE_Li128ELb1ELb1ELb1ELb0EEENS1_36VarlenDynamicPersistentTileSchedulerILi128ELi48ELi128ELi128ELb1ELb1ELb0ELb1ELb1ELb1EEEEEEEEEvNT_6ParamsE,@function
        .size           _ZN7cutlass13device_kernelIN5flash19enable_sm80_to_sm89INS1_16FlashAttnFwdSm80INS1_25CollectiveMainloopFwdSm80ILi4ELi1ELb0EN4cute5tupleIJNS5_1CILi128EEENS7_ILi48EEENS7_ILi96EEEEEELi96ENS_10bfloat16_tEfNS_4arch4Sm80ELb1ELb0ELb0ELb1ELb0ELb1ELb1ELb1EEENS1_21CollectiveEpilogueFwdINS6_IJS8_SA_S9_EEENS6_IJNS7_ILi1EEESI_SI_EEESC_SE_Li128ELb1ELb1ELb1ELb0EEENS1_36VarlenDynamicPersistentTileSchedulerILi128ELi48ELi128ELi128ELb1ELb1ELb0ELb1ELb1ELb1EEEEEEEEEvNT_6ParamsE,(.L_x_17 - _ZN7cutlass13device_kernelIN5flash19enable_sm80_to_sm89INS1_16FlashAttnFwdSm80INS1_25CollectiveMainloopFwdSm80ILi4ELi1ELb0EN4cute5tupleIJNS5_1CILi128EEENS7_ILi48EEENS7_ILi96EEEEEELi96ENS_10bfloat16_tEfNS_4arch4Sm80ELb1ELb0ELb0ELb1ELb0ELb1ELb1ELb1EEENS1_21CollectiveEpilogueFwdINS6_IJS8_SA_S9_EEENS6_IJNS7_ILi1EEESI_SI_EEESC_SE_Li128ELb1ELb1ELb1ELb0EEENS1_36VarlenDynamicPersistentTileSchedulerILi128ELi48ELi128ELi128ELb1ELb1ELb0ELb1ELb1ELb1EEEEEEEEEvNT_6ParamsE)
        .other          _ZN7cutlass13device_kernelIN5flash19enable_sm80_to_sm89INS1_16FlashAttnFwdSm80INS1_25CollectiveMainloopFwdSm80ILi4ELi1ELb0EN4cute5tupleIJNS5_1CILi128EEENS7_ILi48EEENS7_ILi96EEEEEELi96ENS_10bfloat16_tEfNS_4arch4Sm80ELb1ELb0ELb0ELb1ELb0ELb1ELb1ELb1EEENS1_21CollectiveEpilogueFwdINS6_IJS8_SA_S9_EEENS6_IJNS7_ILi1EEESI_SI_EEESC_SE_Li128ELb1ELb1ELb1ELb0EEENS1_36VarlenDynamicPersistentTileSchedulerILi128ELi48ELi128ELi128ELb1ELb1ELb0ELb1ELb1ELb1EEEEEEEEEvNT_6ParamsE,@"STO_CUDA_ENTRY STV_DEFAULT"
_ZN7cutlass13device_kernelIN5flash19enable_sm80_to_sm89INS1_16FlashAttnFwdSm80INS1_25CollectiveMainloopFwdSm80ILi4ELi1ELb0EN4cute5tupleIJNS5_1CILi128EEENS7_ILi48EEENS7_ILi96EEEEEELi96ENS_10bfloat16_tEfNS_4arch4Sm80ELb1ELb0ELb0ELb1ELb0ELb1ELb1ELb1EEENS1_21CollectiveEpilogueFwdINS6_IJS8_SA_S9_EEENS6_IJNS7_ILi1EEESI_SI_EEESC_SE_Li128ELb1ELb1ELb1ELb0EEENS1_36VarlenDynamicPersistentTileSchedulerILi128ELi48ELi128ELi128ELb1ELb1ELb0ELb1ELb1ELb1EEEEEEEEEvNT_6ParamsE:
[----:B------:R-:W-:Y:S01]  /*0000*/  LDC R1, c[0x0][0x28] ;  /* 0x00000a00ff017b82 */ /* 0x000fe20000000800 */
[----:B------:R-:W-:Y:S05]  /*0010*/  EXIT ;  /* 0x000000000000794d */ /* 0x000fea0003800000 */
.L_x_8:
        /* <DEDUP_REMOVED lines=14> */
.L_x_17:


//--------------------- .nv.shared.reserved.0     --------------------------
	.section	.nv.shared.reserved.0,"aw",@nobits
	.weak		__nv_reservedSMEM_offset_0_alias
	.size		__nv_reservedSMEM_offset_0_alias, 0, 0
	.other		__nv_reservedSMEM_offset_0_alias,@"STO_CUDA_RESERVED_SHARED STV_DEFAULT"
__nv_reservedSMEM_offset_0_alias:
	.zero		0


//--------------------- .nv.global                --------------------------
	.section	.nv.global,"aw",@nobits
.nv.global:
	.type		_ZN71_INTERNAL_e7be270a_35_flash_fwd_hdim96_bf16_split_sm80_cu_a7f3af4d_45654cute1_E,@object
	.size		_ZN71_INTERNAL_e7be270a_35_flash_fwd_hdim96_bf16_split_sm80_cu_a7f3af4d_45654cute1_E,(_ZN71_INTERNAL_e7be270a_35_flash_fwd_hdim96_bf16_split_sm80_cu_a7f3af4d_45654cuda3std3__45__cpo6cbeginE - _ZN71_INTERNAL_e7be270a_35_flash_fwd_hdim96_bf16_split_sm80_cu_a7f3af4d_45654cute1_E)
_ZN71_INTERNAL_e7be270a_35_flash_fwd_hdim96_bf16_split_sm80_cu_a7f3af4d_45654cute1_E:
	.zero		1
	.type		_ZN71_INTERNAL_e7be270a_35_flash_fwd_hdim96_bf16_split_sm80_cu_a7f3af4d_45654cuda3std3__45__cpo6cbeginE,@object
	.size		_ZN71_INTERNAL_e7be270a_35_flash_fwd_hdim96_bf16_split_sm80_cu_a7f3af4d_45654cuda3std3__45__cpo6cbeginE,(_ZN71_INTERNAL_e7be270a_35_flash_fwd_hdim96_bf16_split_sm80_cu_a7f3af4d_45654cuda3std3__48in_placeE - _ZN71_INTERNAL_e7be270a_35_flash_fwd_hdim96_bf16_split_sm80_cu_a7f3af4d_45654cuda3std3__45__cpo6cbeginE)
_ZN71_INTERNAL_e7be270a_35_flash_fwd_hdim96_bf16_split_sm80_cu_a7f3af4d_45654cuda3std3__45__cpo6cbeginE:
	.zero		1
	.type		_ZN71_INTERNAL_e7be270a_35_flash_fwd_hdim96_bf16_split_sm80_cu_a7f3af4d_45654cuda3std3__48in_placeE,@object
	.size		_ZN71_INTERNAL_e7be270a_35_flash_fwd_hdim96_bf16_split_sm80_cu_a7f3af4d_45654cuda3std3__48in_placeE,(_ZN71_INTERNAL_e7be270a_35_flash_fwd_hdim96_bf16_split_sm80_cu_a7f3af4d_45654cuda3std6ranges3__45__cpo9iter_moveE - _ZN71_INTERNAL_e7be270a_35_flash_fwd_hdim96_bf16_split_sm80_cu_a7f3af4d_45654cuda3std3__48in_placeE)
_ZN71_INTERNAL_e7be270a_35_flash_fwd_hdim96_bf16_split_sm80_cu_a7f3af4d_45654cuda3std3__48in_placeE:
	.zero		1
	.type		_ZN71_INTERNAL_e7be270a_35_flash_fwd_hdim96_bf16_split_sm80_cu_a7f3af4d_45654cuda3std6ranges3__45__cpo9iter_moveE,@object
	.size		_ZN71_INTERNAL_e7be270a_35_flash_fwd_hdim96_bf16_split_sm80_cu_a7f3af4d_45654cuda3std6ranges3__45__cpo9iter_moveE,(_ZN71_INTERNAL_e7be270a_35_flash_fwd_hdim96_bf16_split_sm80_cu_a7f3af4d_45654cuda3std3__45__cpo5beginE - _ZN71_INTERNAL_e7be270a_35_flash_fwd_hdim96_bf16_split_sm80_cu_a7f3af4d_45654cuda3std6ranges3__45__cpo9iter_moveE)
_ZN71_INTERNAL_e7be270a_35_flash_fwd_hdim96_bf16_split_sm80_cu_a7f3af4d_45654cuda3std6ranges3__45__cpo9iter_moveE:
	.zero		1
	.type		_ZN71_INTERNAL_e7be270a_35_flash_fwd_hdim96_bf16_split_sm80_cu_a7f3af4d_45654cuda3std3__45__cpo5beginE,@object
	.size		_ZN71_INTERNAL_e7be270a_35_flash_fwd_hdim96_bf16_split_sm80_cu_a7f3af4d_45654cuda3std3__45__cpo5beginE,(_ZN71_INTERNAL_e7be270a_35_flash_fwd_hdim96_bf16_split_sm80_cu_a7f3af4d_45654cuda3std3__473_GLOBAL__N__e7be270a_35_flash_fwd_hdim96_bf16_split_sm80_cu_a7f3af4d_45656ignoreE - _ZN71_INTERNAL_e7be270a_35_flash_fwd_hdim96_bf16_split_sm80_cu_a7f3af4d_45654cuda3std3__45__cpo5beginE)
_ZN71_INTERNAL_e7be270a_35_flash_fwd_hdim96_bf16_split_sm80_cu_a7f3af4d_45654cuda3std3__45__cpo5beginE:
	.zero		1
	.type		_ZN71_INTERNAL_e7be270a_35_flash_fwd_hdim96_bf16_split_sm80_cu_a7f3af4d_45654cuda3std3__473_GLOBAL__N__e7be270a_35_flash_fwd_hdim96_bf16_split_sm80_cu_a7f3af4d_45656ignoreE,@object
	.size		_ZN71_INTERNAL_e7be270a_35_flash_fwd_hdim96_bf16_split_sm80_cu_a7f3af4d_45654cuda3std3__473_GLOBAL__N__e7be270a_35_flash_fwd_hdim96_bf16_split_sm80_cu_a7f3af4d_45656ignoreE,(_ZN71_INTERNAL_e7be270a_35_flash_fwd_hdim96_bf16_split_sm80_cu_a7f3af4d_45654cute7productE - _ZN71_INTERNAL_e7be270a_35_flash_fwd_hdim96_bf16_split_sm80_cu_a7f3af4d_45654cuda3std3__473_GLOBAL__N__e7be270a_35_flash_fwd_hdim96_bf16_split_sm80_cu_a7f3af4d_45656ignoreE)
_ZN71_INTERNAL_e7be270a_35_flash_fwd_hdim96_bf16_split_sm80_cu_a7f3af4d_45654cuda3std3__473_GLOBAL__N__e7be270a_35_flash_fwd_hdim96_bf16_split_sm80_cu_a7f3af4d_45656ignoreE:
	.zero		1
	.type		_ZN71_INTERNAL_e7be270a_35_flash_fwd_hdim96_bf16_split_sm80_cu_a7f3af4d_45654cute7productE,@object
	.size		_ZN71_INTERNAL_e7be270a_35_flash_fwd_hdim96_bf16_split_sm80_cu_a7f3af4d_45654cute7productE,(_ZN71_INTERNAL_e7be270a_35_flash_fwd_hdim96_bf16_split_sm80_cu_a7f3af4d_45654cuda3std3__45__cpo3endE - _ZN71_INTERNAL_e7be270a_35_flash_fwd_hdim96_bf16_split_sm80_cu_a7f3af4d_45654cute7productE)
_ZN71_INTERNAL_e7be270a_35_flash_fwd_hdim96_bf16_split_sm80_cu_a7f3af4d_45654cute7productE:
	.zero		1
	.type		_ZN71_INTERNAL_e7be270a_35_flash_fwd_hdim96_bf16_split_sm80_cu_a7f3af4d_45654cuda3std3__45__cpo3endE,@object
	.size		_ZN71_INTERNAL_e7be270a_35_flash_fwd_hdim96_bf16_split_sm80_cu_a7f3af4d_45654cuda3std3__45__cpo3endE,(_ZN71_INTERNAL_e7be270a_35_flash_fwd_hdim96_bf16_split_sm80_cu_a7f3af4d_45654cuda3std3__419piecewise_constructE - _ZN71_INTERNAL_e7be270a_35_flash_fwd_hdim96_bf16_split_sm80_cu_a7f3af4d_45654cuda3std3__45__cpo3endE)
_ZN71_INTERNAL_e7be270a_35_flash_fwd_hdim96_bf16_split_sm80_cu_a7f3af4d_45654cuda3std3__45__cpo3endE:
	.zero		1
	.type		_ZN71_INTERNAL_e7be270a_35_flash_fwd_hdim96_bf16_split_sm80_cu_a7f3af4d_45654cuda3std3__419piecewise_constructE,@object
	.size		_ZN71_INTERNAL_e7be270a_35_flash_fwd_hdim96_bf16_split_sm80_cu_a7f3af4d_45654cuda3std3__419piecewise_constructE,(_ZN71_INTERNAL_e7be270a_35_flash_fwd_hdim96_bf16_split_sm80_cu_a7f3af4d_45654cuda3std3__45__cpo4cendE - _ZN71_INTERNAL_e7be270a_35_flash_fwd_hdim96_bf16_split_sm80_cu_a7f3af4d_45654cuda3std3__419piecewise_constructE)
_ZN71_INTERNAL_e7be270a_35_flash_fwd_hdim96_bf16_split_sm80_cu_a7f3af4d_45654cuda3std3__419piecewise_constructE:
	.zero		1
	.type		_ZN71_INTERNAL_e7be270a_35_flash_fwd_hdim96_bf16_split_sm80_cu_a7f3af4d_45654cuda3std3__45__cpo4cendE,@object
	.size		_ZN71_INTERNAL_e7be270a_35_flash_fwd_hdim96_bf16_split_sm80_cu_a7f3af4d_45654cuda3std3__45__cpo4cendE,(_ZN71_INTERNAL_e7be270a_35_flash_fwd_hdim96_bf16_split_sm80_cu_a7f3af4d_45654cuda3std6ranges3__45__cpo4swapE - _ZN71_INTERNAL_e7be270a_35_flash_fwd_hdim96_bf16_split_sm80_cu_a7f3af4d_45654cuda3std3__45__cpo4cendE)
_ZN71_INTERNAL_e7be270a_35_flash_fwd_hdim96_bf16_split_sm80_cu_a7f3af4d_45654cuda3std3__45__cpo4cendE:
	.zero		1
	.type		_ZN71_INTERNAL_e7be270a_35_flash_fwd_hdim96_bf16_split_sm80_cu_a7f3af4d_45654cuda3std6ranges3__45__cpo4swapE,@object
	.size		_ZN71_INTERNAL_e7be270a_35_flash_fwd_hdim96_bf16_split_sm80_cu_a7f3af4d_45654cuda3std6ranges3__45__cpo4swapE,(.L_7 - _ZN71_INTERNAL_e7be270a_35_flash_fwd_hdim96_bf16_split_sm80_cu_a7f3af4d_45654cuda3std6ranges3__45__cpo4swapE)
_ZN71_INTERNAL_e7be270a_35_flash_fwd_hdim96_bf16_split_sm80_cu_a7f3af4d_45654cuda3std6ranges3__45__cpo4swapE:
	.zero		1
.L_7:


//--------------------- .nv.constant0._ZN7cutlass13device_kernelIN5flash19enable_sm80_to_sm89INS1_16FlashAttnFwdSm80INS1_25CollectiveMainloopFwdSm80ILi4ELi1ELb0EN4cute5tupleIJNS5_1CILi128EEENS7_ILi64EEENS7_ILi96EEEEEELi96ENS_10bfloat16_tEfNS_4arch4Sm80ELb0ELb0ELb0ELb0ELb0ELb0ELb1ELb1EEENS1_21CollectiveEpilogueFwdINS6_IJS8_SA_S9_EEENS6_IJNS7_ILi1EEESI_SI_EEESC_SE_Li128ELb0ELb1ELb1ELb0EEENS1_19SingleTileSchedulerILb0ELb1ELb1ELi128EEEEEEEEEvNT_6ParamsE --------------------------
	.section	.nv.constant0._ZN7cutlass13device_kernelIN5flash19enable_sm80_to_sm89INS1_16FlashAttnFwdSm80INS1_25CollectiveMainloopFwdSm80ILi4ELi1ELb0EN4cute5tupleIJNS5_1CILi128EEENS7_ILi64EEENS7_ILi96EEEEEELi96ENS_10bfloat16_tEfNS_4arch4Sm80ELb0ELb0ELb0ELb0ELb0ELb0ELb1ELb1EEENS1_21CollectiveEpilogueFwdINS6_IJS8_SA_S9_EEENS6_IJNS7_ILi1EEESI_SI_EEESC_SE_Li128ELb0ELb1ELb1ELb0EEENS1_19SingleTileSchedulerILb0ELb1ELb1ELi128EEEEEEEEEvNT_6ParamsE,"a",@progbits
	.sectionflags	@""
	.align	4
.nv.constant0._ZN7cutlass13device_kernelIN5flash19enable_sm80_to_sm89INS1_16FlashAttnFwdSm80INS1_25CollectiveMainloopFwdSm80ILi4ELi1ELb0EN4cute5tupleIJNS5_1CILi128EEENS7_ILi64EEENS7_ILi96EEEEEELi96ENS_10bfloat16_tEfNS_4arch4Sm80ELb0ELb0ELb0ELb0ELb0ELb0ELb1ELb1EEENS1_21CollectiveEpilogueFwdINS6_IJS8_SA_S9_EEENS6_IJNS7_ILi1EEESI_SI_EEESC_SE_Li128ELb0ELb1ELb1ELb0EEENS1_19SingleTileSchedulerILb0ELb1ELb1ELi128EEEEEEEEEvNT_6ParamsE:
	.zero		1576


//--------------------- .nv.constant0._ZN7cutlass13device_kernelIN5flash19enable_sm80_to_sm89INS1_16FlashAttnFwdSm80INS1_25CollectiveMainloopFwdSm80ILi4ELi1ELb0EN4cute5tupleIJNS5_1CILi128EEENS7_ILi48EEENS7_ILi96EEEEEELi96ENS_10bfloat16_tEfNS_4arch4Sm80ELb0ELb0ELb0ELb1ELb0ELb0ELb1ELb1EEENS1_21CollectiveEpilogueFwdINS6_IJS8_SA_S9_EEENS6_IJNS7_ILi1EEESI_SI_EEESC_SE_Li128ELb1ELb1ELb1ELb0EEENS1_36VarlenDynamicPersistentTileSchedulerILi128ELi48ELi128ELi128ELb1ELb1ELb0ELb0ELb1ELb1EEEEEEEEEvNT_6ParamsE --------------------------
	.section	.nv.constant0._ZN7cutlass13device_kernelIN5flash19enable_sm80_to_sm89INS1_16FlashAttnFwdSm80INS1_25CollectiveMainloopFwdSm80ILi4ELi1ELb0EN4cute5tupleIJNS5_1CILi128EEENS7_ILi48EEENS7_ILi96EEEEEELi96ENS_10bfloat16_tEfNS_4arch4Sm80ELb0ELb0ELb0ELb1ELb0ELb0ELb1ELb1EEENS1_21CollectiveEpilogueFwdINS6_IJS8_SA_S9_EEENS6_IJNS7_ILi1EEESI_SI_EEESC_SE_Li128ELb1ELb1ELb1ELb0EEENS1_36VarlenDynamicPersistentTileSchedulerILi128ELi48ELi128ELi128ELb1ELb1ELb0ELb0ELb1ELb1EEEEEEEEEvNT_6ParamsE,"a",@progbits
	.sectionflags	@""
	.align	4
.nv.constant0._ZN7cutlass13device_kernelIN5flash19enable_sm80_to_sm89INS1_16FlashAttnFwdSm80INS1_25CollectiveMainloopFwdSm80ILi4ELi1ELb0EN4cute5tupleIJNS5_1CILi128EEENS7_ILi48EEENS7_ILi96EEEEEELi96ENS_10bfloat16_tEfNS_4arch4Sm80ELb0ELb0ELb0ELb1ELb0ELb0ELb1ELb1EEENS1_21CollectiveEpilogueFwdINS6_IJS8_SA_S9_EEENS6_IJNS7_ILi1EEESI_SI_EEESC_SE_Li128ELb1ELb1ELb1ELb0EEENS1_36VarlenDynamicPersistentTileSchedulerILi128ELi48ELi128ELi128ELb1ELb1ELb0ELb0ELb1ELb1EEEEEEEEEvNT_6ParamsE:
	.zero		1608


//--------------------- .nv.constant0._ZN7cutlass13device_kernelIN5flash19enable_sm80_to_sm89INS1_16FlashAttnFwdSm80INS1_25CollectiveMainloopFwdSm80ILi4ELi1ELb0EN4cute5tupleIJNS5_1CILi128EEENS7_ILi48EEENS7_ILi96EEEEEELi96ENS_10bfloat16_tEfNS_4arch4Sm80ELb0ELb0ELb0ELb1ELb0ELb1ELb1ELb1EEENS1_21CollectiveEpilogueFwdINS6_IJS8_SA_S9_EEENS6_IJNS7_ILi1EEESI_SI_EEESC_SE_Li128ELb1ELb1ELb1ELb0EEENS1_36VarlenDynamicPersistentTileSchedulerILi128ELi48ELi128ELi128ELb1ELb1ELb0ELb0ELb1ELb1EEEEEEEEEvNT_6ParamsE --------------------------
	.section	.nv.constant0._ZN7cutlass13device_kernelIN5flash19enable_sm80_to_sm89INS1_16FlashAttnFwdSm80INS1_25CollectiveMainloopFwdSm80ILi4ELi1ELb0EN4cute5tupleIJNS5_1CILi128EEENS7_ILi48EEENS7_ILi96EEEEEELi96ENS_10bfloat16_tEfNS_4arch4Sm80ELb0ELb0ELb0ELb1ELb0ELb1ELb1ELb1EEENS1_21CollectiveEpilogueFwdINS6_IJS8_SA_S9_EEENS6_IJNS7_ILi1EEESI_SI_EEESC_SE_Li128ELb1ELb1ELb1ELb0EEENS1_36VarlenDynamicPersistentTileSchedulerILi128ELi48ELi128ELi128ELb1ELb1ELb0ELb0ELb1ELb1EEEEEEEEEvNT_6ParamsE,"a",@progbits
	.sectionflags	@""
	.align	4
.nv.constant0._ZN7cutlass13device_kernelIN5flash19enable_sm80_to_sm89INS1_16FlashAttnFwdSm80INS1_25CollectiveMainloopFwdSm80ILi4ELi1ELb0EN4cute5tupleIJNS5_1CILi128EEENS7_ILi48EEENS7_ILi96EEEEEELi96ENS_10bfloat16_tEfNS_4arch4Sm80ELb0ELb0ELb0ELb1ELb0ELb1ELb1ELb1EEENS1_21CollectiveEpilogueFwdINS6_IJS8_SA_S9_EEENS6_IJNS7_ILi1EEESI_SI_EEESC_SE_Li128ELb1ELb1ELb1ELb0EEENS1_36VarlenDynamicPersistentTileSchedulerILi128ELi48ELi128ELi128ELb1ELb1ELb0ELb0ELb1ELb1EEEEEEEEEvNT_6ParamsE:
	.zero		1608


//--------------------- .nv.constant0._ZN7cutlass13device_kernelIN5flash19enable_sm80_to_sm89INS1_16FlashAttnFwdSm80INS1_25CollectiveMainloopFwdSm80ILi4ELi1ELb0EN4cute5tupleIJNS5_1CILi128EEENS7_ILi48EEENS7_ILi96EEEEEELi96ENS_10bfloat16_tEfNS_4arch4Sm80ELb0ELb1ELb0ELb0ELb0ELb0ELb1ELb1EEENS1_21CollectiveEpilogueFwdINS6_IJS8_SA_S9_EEENS6_IJNS7_ILi1EEESI_SI_EEESC_SE_Li128ELb0ELb1ELb1ELb0EEENS1_19SingleTileSchedulerILb0ELb1ELb1ELi128EEEEEEEEEvNT_6ParamsE --------------------------
	.section	.nv.constant0._ZN7cutlass13device_kernelIN5flash19enable_sm80_to_sm89INS1_16FlashAttnFwdSm80INS1_25CollectiveMainloopFwdSm80ILi4ELi1ELb0EN4cute5tupleIJNS5_1CILi128EEENS7_ILi48EEENS7_ILi96EEEEEELi96ENS_10bfloat16_tEfNS_4arch4Sm80ELb0ELb1ELb0ELb0ELb0ELb0ELb1ELb1EEENS1_21CollectiveEpilogueFwdINS6_IJS8_SA_S9_EEENS6_IJNS7_ILi1EEESI_SI_EEESC_SE_Li128ELb0ELb1ELb1ELb0EEENS1_19SingleTileSchedulerILb0ELb1ELb1ELi128EEEEEEEEEvNT_6ParamsE,"a",@progbits
	.sectionflags	@""
	.align	4
.nv.constant0._ZN7cutlass13device_kernelIN5flash19enable_sm80_to_sm89INS1_16FlashAttnFwdSm80INS1_25CollectiveMainloopFwdSm80ILi4ELi1ELb0EN4cute5tupleIJNS5_1CILi128EEENS7_ILi48EEENS7_ILi96EEEEEELi96ENS_10bfloat16_tEfNS_4arch4Sm80ELb0ELb1ELb0ELb0ELb0ELb0ELb1ELb1EEENS1_21CollectiveEpilogueFwdINS6_IJS8_SA_S9_EEENS6_IJNS7_ILi1EEESI_SI_EEESC_SE_Li128ELb0ELb1ELb1ELb0EEENS1_19SingleTileSchedulerILb0ELb1ELb1ELi128EEEEEEEEEvNT_6ParamsE:
	.zero		1576


//--------------------- .nv.constant0._ZN7cutlass13device_kernelIN5flash19enable_sm80_to_sm89INS1_16FlashAttnFwdSm80INS1_25CollectiveMainloopFwdSm80ILi4ELi1ELb0EN4cute5tupleIJNS5_1CILi128EEENS7_ILi48EEENS7_ILi96EEEEEELi96ENS_10bfloat16_tEfNS_4arch4Sm80ELb0ELb1ELb0ELb1ELb0ELb0ELb1ELb1EEENS1_21CollectiveEpilogueFwdINS6_IJS8_SA_S9_EEENS6_IJNS7_ILi1EEESI_SI_EEESC_SE_Li128ELb1ELb1ELb1ELb0EEENS1_36VarlenDynamicPersistentTileSchedulerILi128ELi48ELi128ELi128ELb1ELb1ELb0ELb1ELb0ELb1EEEEEEEEEvNT_6ParamsE --------------------------
	.section	.nv.constant0._ZN7cutlass13device_kernelIN5flash19enable_sm80_to_sm89INS1_16FlashAttnFwdSm80INS1_25CollectiveMainloopFwdSm80ILi4ELi1ELb0EN4cute5tupleIJNS5_1CILi128EEENS7_ILi48EEENS7_ILi96EEEEEELi96ENS_10bfloat16_tEfNS_4arch4Sm80ELb0ELb1ELb0ELb1ELb0ELb0ELb1ELb1EEENS1_21CollectiveEpilogueFwdINS6_IJS8_SA_S9_EEENS6_IJNS7_ILi1EEESI_SI_EEESC_SE_Li128ELb1ELb1ELb1ELb0EEENS1_36VarlenDynamicPersistentTileSchedulerILi128ELi48ELi128ELi128ELb1ELb1ELb0ELb1ELb0ELb1EEEEEEEEEvNT_6ParamsE,"a",@progbits
	.sectionflags	@""
	.align	4
.nv.constant0._ZN7cutlass13device_kernelIN5flash19enable_sm80_to_sm89INS1_16FlashAttnFwdSm80INS1_25CollectiveMainloopFwdSm80ILi4ELi1ELb0EN4cute5tupleIJNS5_1CILi128EEENS7_ILi48EEENS7_ILi96EEEEEELi96ENS_10bfloat16_tEfNS_4arch4Sm80ELb0ELb1ELb0ELb1ELb0ELb0ELb1ELb1EEENS1_21CollectiveEpilogueFwdINS6_IJS8_SA_S9_EEENS6_IJNS7_ILi1EEESI_SI_EEESC_SE_Li128ELb1ELb1ELb1ELb0EEENS1_36VarlenDynamicPersistentTileSchedulerILi128ELi48ELi128ELi128ELb1ELb1ELb0ELb1ELb0ELb1EEEEEEEEEvNT_6ParamsE:
	.zero		1608


//--------------------- .nv.constant0._ZN7cutlass13device_kernelIN5flash19enable_sm80_to_sm89INS1_16FlashAttnFwdSm80INS1_25CollectiveMainloopFwdSm80ILi4ELi1ELb0EN4cute5tupleIJNS5_1CILi128EEENS7_ILi48EEENS7_ILi96EEEEEELi96ENS_10bfloat16_tEfNS_4arch4Sm80ELb0ELb1ELb0ELb1ELb0ELb1ELb1ELb1EEENS1_21CollectiveEpilogueFwdINS6_IJS8_SA_S9_EEENS6_IJNS7_ILi1EEESI_SI_EEESC_SE_Li128ELb1ELb1ELb1ELb0EEENS1_36VarlenDynamicPersistentTileSchedulerILi128ELi48ELi128ELi128ELb1ELb1ELb0ELb1ELb0ELb1EEEEEEEEEvNT_6ParamsE --------------------------
	.section	.nv.constant0._ZN7cutlass13device_kernelIN5flash19enable_sm80_to_sm89INS1_16FlashAttnFwdSm80INS1_25CollectiveMainloopFwdSm80ILi4ELi1ELb0EN4cute5tupleIJNS5_1CILi128EEENS7_ILi48EEENS7_ILi96EEEEEELi96ENS_10bfloat16_tEfNS_4arch4Sm80ELb0ELb1ELb0ELb1ELb0ELb1ELb1ELb1EEENS1_21CollectiveEpilogueFwdINS6_IJS8_SA_S9_EEENS6_IJNS7_ILi1EEESI_SI_EEESC_SE_Li128ELb1ELb1ELb1ELb0EEENS1_36VarlenDynamicPersistentTileSchedulerILi128ELi48ELi128ELi128ELb1ELb1ELb0ELb1ELb0ELb1EEEEEEEEEvNT_6ParamsE,"a",@progbits
	.sectionflags	@""
	.align	4
.nv.constant0._ZN7cutlass13device_kernelIN5flash19enable_sm80_to_sm89INS1_16FlashAttnFwdSm80INS1_25CollectiveMainloopFwdSm80ILi4ELi1ELb0EN4cute5tupleIJNS5_1CILi128EEENS7_ILi48EEENS7_ILi96EEEEEELi96ENS_10bfloat16_tEfNS_4arch4Sm80ELb0ELb1ELb0ELb1ELb0ELb1ELb1ELb1EEENS1_21CollectiveEpilogueFwdINS6_IJS8_SA_S9_EEENS6_IJNS7_ILi1EEESI_SI_EEESC_SE_Li128ELb1ELb1ELb1ELb0EEENS1_36VarlenDynamicPersistentTileSchedulerILi128ELi48ELi128ELi128ELb1ELb1ELb0ELb1ELb0ELb1EEEEEEEEEvNT_6ParamsE:
	.zero		1608


//--------------------- .nv.constant0._ZN7cutlass13device_kernelIN5flash19enable_sm80_to_sm89INS1_16FlashAttnFwdSm80INS1_25CollectiveMainloopFwdSm80ILi4ELi1ELb0EN4cute5tupleIJNS5_1CILi128EEENS7_ILi64EEENS7_ILi96EEEEEELi96ENS_10bfloat16_tEfNS_4arch4Sm80ELb1ELb0ELb0ELb0ELb0ELb0ELb1ELb1EEENS1_21CollectiveEpilogueFwdINS6_IJS8_SA_S9_EEENS6_IJNS7_ILi1EEESI_SI_EEESC_SE_Li128ELb0ELb1ELb1ELb0EEENS1_30DynamicPersistentTileSchedulerILi128ELi128ELb1ELb1ELb0EEEEEEEEEvNT_6ParamsE --------------------------
	.section	.nv.constant0._ZN7cutlass13device_kernelIN5flash19enable_sm80_to_sm89INS1_16FlashAttnFwdSm80INS1_25CollectiveMainloopFwdSm80ILi4ELi1ELb0EN4cute5tupleIJNS5_1CILi128EEENS7_ILi64EEENS7_ILi96EEEEEELi96ENS_10bfloat16_tEfNS_4arch4Sm80ELb1ELb0ELb0ELb0ELb0ELb0ELb1ELb1EEENS1_21CollectiveEpilogueFwdINS6_IJS8_SA_S9_EEENS6_IJNS7_ILi1EEESI_SI_EEESC_SE_Li128ELb0ELb1ELb1ELb0EEENS1_30DynamicPersistentTileSchedulerILi128ELi128ELb1ELb1ELb0EEEEEEEEEvNT_6ParamsE,"a",@progbits
	.sectionflags	@""
	.align	4
.nv.constant0._ZN7cutlass13device_kernelIN5flash19enable_sm80_to_sm89INS1_16FlashAttnFwdSm80INS1_25CollectiveMainloopFwdSm80ILi4ELi1ELb0EN4cute5tupleIJNS5_1CILi128EEENS7_ILi64EEENS7_ILi96EEEEEELi96ENS_10bfloat16_tEfNS_4arch4Sm80ELb1ELb0ELb0ELb0ELb0ELb0ELb1ELb1EEENS1_21CollectiveEpilogueFwdINS6_IJS8_SA_S9_EEENS6_IJNS7_ILi1EEESI_SI_EEESC_SE_Li128ELb0ELb1ELb1ELb0EEENS1_30DynamicPersistentTileSchedulerILi128ELi128ELb1ELb1ELb0EEEEEEEEEvNT_6ParamsE:
	.zero		1592


//--------------------- .nv.constant0._ZN7cutlass13device_kernelIN5flash19enable_sm80_to_sm89INS1_16FlashAttnFwdSm80INS1_25CollectiveMainloopFwdSm80ILi4ELi1ELb0EN4cute5tupleIJNS5_1CILi128EEENS7_ILi48EEENS7_ILi96EEEEEELi96ENS_10bfloat16_tEfNS_4arch4Sm80ELb1ELb0ELb0ELb1ELb0ELb0ELb1ELb1EEENS1_21CollectiveEpilogueFwdINS6_IJS8_SA_S9_EEENS6_IJNS7_ILi1EEESI_SI_EEESC_SE_Li128ELb1ELb1ELb1ELb0EEENS1_36VarlenDynamicPersistentTileSchedulerILi128ELi48ELi128ELi128ELb1ELb1ELb0ELb1ELb1ELb1EEEEEEEEEvNT_6ParamsE --------------------------
	.section	.nv.constant0._ZN7cutlass13device_kernelIN5flash19enable_sm80_to_sm89INS1_16FlashAttnFwdSm80INS1_25CollectiveMainloopFwdSm80ILi4ELi1ELb0EN4cute5tupleIJNS5_1CILi128EEENS7_ILi48EEENS7_ILi96EEEEEELi96ENS_10bfloat16_tEfNS_4arch4Sm80ELb1ELb0ELb0ELb1ELb0ELb0ELb1ELb1EEENS1_21CollectiveEpilogueFwdINS6_IJS8_SA_S9_EEENS6_IJNS7_ILi1EEESI_SI_EEESC_SE_Li128ELb1ELb1ELb1ELb0EEENS1_36VarlenDynamicPersistentTileSchedulerILi128ELi48ELi128ELi128ELb1ELb1ELb0ELb1ELb1ELb1EEEEEEEEEvNT_6ParamsE,"a",@progbits
	.sectionflags	@""
	.align	4
.nv.constant0._ZN7cutlass13device_kernelIN5flash19enable_sm80_to_sm89INS1_16FlashAttnFwdSm80INS1_25CollectiveMainloopFwdSm80ILi4ELi1ELb0EN4cute5tupleIJNS5_1CILi128EEENS7_ILi48EEENS7_ILi96EEEEEELi96ENS_10bfloat16_tEfNS_4arch4Sm80ELb1ELb0ELb0ELb1ELb0ELb0ELb1ELb1EEENS1_21CollectiveEpilogueFwdINS6_IJS8_SA_S9_EEENS6_IJNS7_ILi1EEESI_SI_EEESC_SE_Li128ELb1ELb1ELb1ELb0EEENS1_36VarlenDynamicPersistentTileSchedulerILi128ELi48ELi128ELi128ELb1ELb1ELb0ELb1ELb1ELb1EEEEEEEEEvNT_6ParamsE:
	.zero		1608


//--------------------- .nv.constant0._ZN7cutlass13device_kernelIN5flash19enable_sm80_to_sm89INS1_16FlashAttnFwdSm80INS1_25CollectiveMainloopFwdSm80ILi4ELi1ELb0EN4cute5tupleIJNS5_1CILi128EEENS7_ILi48EEENS7_ILi96EEEEEELi96ENS_10bfloat16_tEfNS_4arch4Sm80ELb1ELb0ELb0ELb1ELb0ELb1ELb1ELb1EEENS1_21CollectiveEpilogueFwdINS6_IJS8_SA_S9_EEENS6_IJNS7_ILi1EEESI_SI_EEESC_SE_Li128ELb1ELb1ELb1ELb0EEENS1_36VarlenDynamicPersistentTileSchedulerILi128ELi48ELi128ELi128ELb1ELb1ELb0ELb1ELb1ELb1EEEEEEEEEvNT_6ParamsE --------------------------
	.section	.nv.constant0._ZN7cutlass13device_kernelIN5flash19enable_sm80_to_sm89INS1_16FlashAttnFwdSm80INS1_25CollectiveMainloopFwdSm80ILi4ELi1ELb0EN4cute5tupleIJNS5_1CILi128EEENS7_ILi48EEENS7_ILi96EEEEEELi96ENS_10bfloat16_tEfNS_4arch4Sm80ELb1ELb0ELb0ELb1ELb0ELb1ELb1ELb1EEENS1_21CollectiveEpilogueFwdINS6_IJS8_SA_S9_EEENS6_IJNS7_ILi1EEESI_SI_EEESC_SE_Li128ELb1ELb1ELb1ELb0EEENS1_36VarlenDynamicPersistentTileSchedulerILi128ELi48ELi128ELi128ELb1ELb1ELb0ELb1ELb1ELb1EEEEEEEEEvNT_6ParamsE,"a",@progbits
	.sectionflags	@""
	.align	4
.nv.constant0._ZN7cutlass13device_kernelIN5flash19enable_sm80_to_sm89INS1_16FlashAttnFwdSm80INS1_25CollectiveMainloopFwdSm80ILi4ELi1ELb0EN4cute5tupleIJNS5_1CILi128EEENS7_ILi48EEENS7_ILi96EEEEEELi96ENS_10bfloat16_tEfNS_4arch4Sm80ELb1ELb0ELb0ELb1ELb0ELb1ELb1ELb1EEENS1_21CollectiveEpilogueFwdINS6_IJS8_SA_S9_EEENS6_IJNS7_ILi1EEESI_SI_EEESC_SE_Li128ELb1ELb1ELb1ELb0EEENS1_36VarlenDynamicPersistentTileSchedulerILi128ELi48ELi128ELi128ELb1ELb1ELb0ELb1ELb1ELb1EEEEEEEEEvNT_6ParamsE:
	.zero		1608


//--------------------- SYMBOLS --------------------------

	.type		.nv.reservedSmem.offset0,@object
	.size		.nv.reservedSmem.offset0,0x4
